






.version 5.0
.target sm_50
.address_size 64



.visible .entry _Z15binarize_kernelPfiS_(
.param .u64 _Z15binarize_kernelPfiS__param_0,
.param .u32 _Z15binarize_kernelPfiS__param_1,
.param .u64 _Z15binarize_kernelPfiS__param_2
)
{
.reg .pred %p<3>;
.reg .f32 %f<3>;
.reg .b32 %r<9>;
.reg .b64 %rd<8>;


ld.param.u64 %rd1, [_Z15binarize_kernelPfiS__param_0];
ld.param.u32 %r2, [_Z15binarize_kernelPfiS__param_1];
ld.param.u64 %rd2, [_Z15binarize_kernelPfiS__param_2];
mov.u32 %r3, %ctaid.x;
mov.u32 %r4, %nctaid.x;
mov.u32 %r5, %ctaid.y;
mad.lo.s32 %r6, %r4, %r5, %r3;
mov.u32 %r7, %ntid.x;
mov.u32 %r8, %tid.x;
mad.lo.s32 %r1, %r6, %r7, %r8;
setp.ge.s32	%p1, %r1, %r2;
@%p1 bra BB0_2;

cvta.to.global.u64 %rd3, %rd2;
cvta.to.global.u64 %rd4, %rd1;
mul.wide.s32 %rd5, %r1, 4;
add.s64 %rd6, %rd4, %rd5;
ld.global.f32 %f1, [%rd6];
setp.ltu.f32	%p2, %f1, 0f00000000;
selp.f32	%f2, 0fBF800000, 0f3F800000, %p2;
add.s64 %rd7, %rd3, %rd5;
st.global.f32 [%rd7], %f2;

BB0_2:
ret;
}


.visible .entry _Z21binarize_input_kernelPfiiS_(
.param .u64 _Z21binarize_input_kernelPfiiS__param_0,
.param .u32 _Z21binarize_input_kernelPfiiS__param_1,
.param .u32 _Z21binarize_input_kernelPfiiS__param_2,
.param .u64 _Z21binarize_input_kernelPfiiS__param_3
)
{
.reg .pred %p<7>;
.reg .f32 %f<16>;
.reg .b32 %r<20>;
.reg .b64 %rd<10>;


ld.param.u64 %rd4, [_Z21binarize_input_kernelPfiiS__param_0];
ld.param.u32 %r6, [_Z21binarize_input_kernelPfiiS__param_1];
ld.param.u32 %r7, [_Z21binarize_input_kernelPfiiS__param_2];
ld.param.u64 %rd3, [_Z21binarize_input_kernelPfiiS__param_3];
cvta.to.global.u64 %rd1, %rd4;
mov.u32 %r8, %nctaid.x;
mov.u32 %r9, %ctaid.y;
mov.u32 %r10, %ctaid.x;
mad.lo.s32 %r11, %r8, %r9, %r10;
mov.u32 %r12, %ntid.x;
mov.u32 %r13, %tid.x;
mad.lo.s32 %r1, %r11, %r12, %r13;
setp.ge.s32	%p1, %r1, %r7;
@%p1 bra BB1_6;

mov.f32 %f14, 0f00000000;
mov.u32 %r18, 0;
mov.f32 %f15, %f14;
setp.lt.s32	%p2, %r6, 1;
@%p2 bra BB1_3;

BB1_2:
mad.lo.s32 %r15, %r18, %r7, %r1;
mul.wide.s32 %rd5, %r15, 4;
add.s64 %rd6, %rd1, %rd5;
ld.global.f32 %f8, [%rd6];
abs.f32 %f9, %f8;
add.f32 %f15, %f15, %f9;
add.s32 %r18, %r18, 1;
setp.lt.s32	%p3, %r18, %r6;
mov.f32 %f14, %f15;
@%p3 bra BB1_2;

BB1_3:
cvt.rn.f32.s32	%f10, %r6;
div.rn.f32 %f4, %f14, %f10;
@%p2 bra BB1_6;

cvta.to.global.u64 %rd2, %rd3;
neg.f32 %f5, %f4;
mov.u32 %r19, 0;

BB1_5:
mad.lo.s32 %r17, %r19, %r7, %r1;
mul.wide.s32 %rd7, %r17, 4;
add.s64 %rd8, %rd1, %rd7;
ld.global.f32 %f11, [%rd8];
setp.gt.f32	%p5, %f11, 0f00000000;
selp.f32	%f12, %f4, %f5, %p5;
add.s64 %rd9, %rd2, %rd7;
st.global.f32 [%rd9], %f12;
add.s32 %r19, %r19, 1;
setp.lt.s32	%p6, %r19, %r6;
@%p6 bra BB1_5;

BB1_6:
ret;
}


.visible .entry _Z23binarize_weights_kernelPfiiS_(
.param .u64 _Z23binarize_weights_kernelPfiiS__param_0,
.param .u32 _Z23binarize_weights_kernelPfiiS__param_1,
.param .u32 _Z23binarize_weights_kernelPfiiS__param_2,
.param .u64 _Z23binarize_weights_kernelPfiiS__param_3
)
{
.reg .pred %p<7>;
.reg .f32 %f<14>;
.reg .b32 %r<24>;
.reg .b64 %rd<19>;


ld.param.u64 %rd12, [_Z23binarize_weights_kernelPfiiS__param_0];
ld.param.u32 %r11, [_Z23binarize_weights_kernelPfiiS__param_1];
ld.param.u32 %r10, [_Z23binarize_weights_kernelPfiiS__param_2];
ld.param.u64 %rd11, [_Z23binarize_weights_kernelPfiiS__param_3];
cvta.to.global.u64 %rd1, %rd12;
mov.u32 %r1, %nctaid.x;
mov.u32 %r2, %ctaid.y;
mov.u32 %r3, %ctaid.x;
mad.lo.s32 %r12, %r1, %r2, %r3;
mov.u32 %r4, %ntid.x;
mov.u32 %r5, %tid.x;
mad.lo.s32 %r13, %r12, %r4, %r5;
setp.ge.s32	%p1, %r13, %r11;
@%p1 bra BB2_7;

mov.f32 %f13, 0f00000000;
setp.lt.s32	%p2, %r10, 1;
@%p2 bra BB2_4;

mad.lo.s32 %r16, %r4, %r12, %r5;
mul.lo.s32 %r17, %r10, %r16;
mul.wide.s32 %rd13, %r17, 4;
add.s64 %rd16, %rd1, %rd13;
mov.u32 %r22, 0;
mov.f32 %f13, 0f00000000;

BB2_3:
ld.global.f32 %f8, [%rd16];
abs.f32 %f9, %f8;
add.f32 %f13, %f13, %f9;
add.s64 %rd16, %rd16, 4;
add.s32 %r22, %r22, 1;
setp.lt.s32	%p3, %r22, %r10;
@%p3 bra BB2_3;

BB2_4:
cvt.rn.f32.s32	%f10, %r10;
div.rn.f32 %f4, %f13, %f10;
@%p2 bra BB2_7;

cvta.to.global.u64 %rd14, %rd11;
neg.f32 %f5, %f4;
mad.lo.s32 %r20, %r4, %r12, %r5;
mul.lo.s32 %r21, %r10, %r20;
mul.wide.s32 %rd15, %r21, 4;
add.s64 %rd18, %rd14, %rd15;
add.s64 %rd17, %rd1, %rd15;
mov.u32 %r23, 0;

BB2_6:
ld.global.f32 %f11, [%rd17];
setp.gt.f32	%p5, %f11, 0f00000000;
selp.f32	%f12, %f4, %f5, %p5;
st.global.f32 [%rd18], %f12;
add.s64 %rd18, %rd18, 4;
add.s64 %rd17, %rd17, 4;
add.s32 %r23, %r23, 1;
setp.lt.s32	%p6, %r23, %r10;
@%p6 bra BB2_6;

BB2_7:
ret;
}


.visible .entry _Z13smooth_kernelPfiiiiifS_(
.param .u64 _Z13smooth_kernelPfiiiiifS__param_0,
.param .u32 _Z13smooth_kernelPfiiiiifS__param_1,
.param .u32 _Z13smooth_kernelPfiiiiifS__param_2,
.param .u32 _Z13smooth_kernelPfiiiiifS__param_3,
.param .u32 _Z13smooth_kernelPfiiiiifS__param_4,
.param .u32 _Z13smooth_kernelPfiiiiifS__param_5,
.param .f32 _Z13smooth_kernelPfiiiiifS__param_6,
.param .u64 _Z13smooth_kernelPfiiiiifS__param_7
)
{
.reg .pred %p<12>;
.reg .f32 %f<13>;
.reg .b32 %r<36>;
.reg .b64 %rd<13>;


ld.param.u64 %rd8, [_Z13smooth_kernelPfiiiiifS__param_0];
ld.param.u32 %r14, [_Z13smooth_kernelPfiiiiifS__param_1];
ld.param.u32 %r11, [_Z13smooth_kernelPfiiiiifS__param_2];
ld.param.u32 %r12, [_Z13smooth_kernelPfiiiiifS__param_3];
ld.param.u32 %r13, [_Z13smooth_kernelPfiiiiifS__param_5];
ld.param.f32 %f3, [_Z13smooth_kernelPfiiiiifS__param_6];
ld.param.u64 %rd7, [_Z13smooth_kernelPfiiiiifS__param_7];
cvta.to.global.u64 %rd1, %rd8;
mov.u32 %r15, %nctaid.x;
mov.u32 %r16, %ctaid.y;
mov.u32 %r17, %ctaid.x;
mad.lo.s32 %r18, %r15, %r16, %r17;
mov.u32 %r19, %ntid.x;
mov.u32 %r20, %tid.x;
mad.lo.s32 %r1, %r18, %r19, %r20;
setp.ge.s32	%p2, %r1, %r14;
@%p2 bra BB3_8;

setp.lt.s32	%p3, %r13, 1;
@%p3 bra BB3_8;

cvta.to.global.u64 %rd9, %rd7;
rem.s32 %r22, %r1, %r11;
div.s32 %r23, %r1, %r11;
rem.s32 %r24, %r23, %r12;
cvt.rn.f32.s32	%f4, %r13;
mul.f32 %f5, %f4, 0fBF000000;
cvt.rzi.s32.f32	%r25, %f5;
mad.lo.s32 %r26, %r23, %r11, %r22;
add.s32 %r2, %r25, %r24;
mul.wide.s32 %rd10, %r26, 4;
add.s64 %rd2, %rd1, %rd10;
add.s64 %rd3, %rd9, %rd10;
add.s32 %r27, %r2, %r23;
sub.s32 %r28, %r27, %r24;
add.s32 %r3, %r25, %r22;
mad.lo.s32 %r4, %r11, %r28, %r3;
mov.u32 %r21, 0;
mov.u32 %r35, %r21;

BB3_3:
mad.lo.s32 %r30, %r11, %r35, %r4;
mul.wide.s32 %rd11, %r30, 4;
add.s64 %rd12, %rd1, %rd11;
add.s32 %r31, %r2, %r35;
setp.gt.s32	%p4, %r31, -1;
setp.lt.s32	%p5, %r31, %r12;
and.pred %p1, %p4, %p5;
mov.u32 %r32, %r3;
mov.u32 %r34, %r21;

BB3_4:
mov.u32 %r7, %r34;
mov.u32 %r6, %r32;
setp.gt.s32	%p6, %r6, -1;
and.pred %p7, %p1, %p6;
setp.lt.s32	%p8, %r6, %r11;
and.pred %p9, %p7, %p8;
mov.f32 %f12, 0f00000000;
@!%p9 bra BB3_6;
bra.uni BB3_5;

BB3_5:
ld.global.f32 %f7, [%rd12];
ld.global.f32 %f8, [%rd2];
sub.f32 %f9, %f7, %f8;
mul.f32 %f12, %f9, %f3;

BB3_6:
ld.global.f32 %f10, [%rd3];
add.f32 %f11, %f12, %f10;
st.global.f32 [%rd3], %f11;
add.s32 %r8, %r6, 1;
add.s64 %rd12, %rd12, 4;
add.s32 %r9, %r7, 1;
setp.lt.s32	%p10, %r9, %r13;
mov.u32 %r32, %r8;
mov.u32 %r34, %r9;
@%p10 bra BB3_4;

add.s32 %r35, %r35, 1;
setp.lt.s32	%p11, %r35, %r13;
@%p11 bra BB3_3;

BB3_8:
ret;
}





// ===== COMPILED SASS (sm_100) =====

	.target	sm_100

	.elftype	@"ET_EXEC"


//--------------------- .note.nv.tkinfo           --------------------------
	.section	.note.nv.tkinfo,"",@"SHT_NOTE"
	.sectionflags	@"SHF_NOTE_NV_TKINFO"
	.tkinfo
        /*0018*/ 	.word	0x00000002
        /*0030*/ 	.string	""
        /*0030*/ 	.string	"ptxas"
        /*0030*/ 	.string	"Cuda compilation tools, release 13.0, V13.0.88"
        /*0030*/ 	.string	"Build cuda_13.0.r13.0/compiler.36424714_0"
        /*0030*/ 	.string	"-arch sm_100 "



//--------------------- .note.nv.cuinfo           --------------------------
	.section	.note.nv.cuinfo,"",@"SHT_NOTE"
	.sectionflags	@"SHF_NOTE_NV_CUINFO"
        /*0018*/ 	.short	0x0002
        /*001a*/ 	.short	0x0032
        /*001c*/ 	.short	0x0082
	.zero		2


//--------------------- .nv.info                  --------------------------
	.section	.nv.info,"",@"SHT_CUDA_INFO"
	.align	4


	//----- nvinfo : EIATTR_REGCOUNT
	.align		4
        /*0000*/ 	.byte	0x04, 0x2f
        /*0002*/ 	.short	(.L_1 - .L_0)
	.align		4
.L_0:
        /*0004*/ 	.word	index@(_Z15binarize_kernelPfiS_)
        /*0008*/ 	.word	0x0000000a


	//----- nvinfo : EIATTR_FRAME_SIZE
	.align		4
.L_1:
        /*000c*/ 	.byte	0x04, 0x11
        /*000e*/ 	.short	(.L_3 - .L_2)
	.align		4
.L_2:
        /*0010*/ 	.word	index@(_Z15binarize_kernelPfiS_)
        /*0014*/ 	.word	0x00000000


	//----- nvinfo : EIATTR_REGCOUNT
	.align		4
.L_3:
        /*0018*/ 	.byte	0x04, 0x2f
        /*001a*/ 	.short	(.L_5 - .L_4)
	.align		4
.L_4:
        /*001c*/ 	.word	index@(_Z21binarize_input_kernelPfiiS_)
        /*0020*/ 	.word	0x0000001a


	//----- nvinfo : EIATTR_FRAME_SIZE
	.align		4
.L_5:
        /*0024*/ 	.byte	0x04, 0x11
        /*0026*/ 	.short	(.L_7 - .L_6)
	.align		4
.L_6:
        /*0028*/ 	.word	index@($__internal_1_$__cuda_sm3x_div_rn_noftz_f32_slowpath)
        /*002c*/ 	.word	0x00000000


	//----- nvinfo : EIATTR_FRAME_SIZE
	.align		4
.L_7:
        /*0030*/ 	.byte	0x04, 0x11
        /*0032*/ 	.short	(.L_9 - .L_8)
	.align		4
.L_8:
        /*0034*/ 	.word	index@(_Z21binarize_input_kernelPfiiS_)
        /*0038*/ 	.word	0x00000000


	//----- nvinfo : EIATTR_REGCOUNT
	.align		4
.L_9:
        /*003c*/ 	.byte	0x04, 0x2f
        /*003e*/ 	.short	(.L_11 - .L_10)
	.align		4
.L_10:
        /*0040*/ 	.word	index@(_Z23binarize_weights_kernelPfiiS_)
        /*0044*/ 	.word	0x00000010


	//----- nvinfo : EIATTR_FRAME_SIZE
	.align		4
.L_11:
        /*0048*/ 	.byte	0x04, 0x11
        /*004a*/ 	.short	(.L_13 - .L_12)
	.align		4
.L_12:
        /*004c*/ 	.word	index@($__internal_0_$__cuda_sm3x_div_rn_noftz_f32_slowpath)
        /*0050*/ 	.word	0x00000000


	//----- nvinfo : EIATTR_FRAME_SIZE
	.align		4
.L_13:
        /*0054*/ 	.byte	0x04, 0x11
        /*0056*/ 	.short	(.L_15 - .L_14)
	.align		4
.L_14:
        /*0058*/ 	.word	index@(_Z23binarize_weights_kernelPfiiS_)
        /*005c*/ 	.word	0x00000000


	//----- nvinfo : EIATTR_REGCOUNT
	.align		4
.L_15:
        /*0060*/ 	.byte	0x04, 0x2f
        /*0062*/ 	.short	(.L_17 - .L_16)
	.align		4
.L_16:
        /*0064*/ 	.word	index@(_Z13smooth_kernelPfiiiiifS_)
        /*0068*/ 	.word	0x00000016


	//----- nvinfo : EIATTR_FRAME_SIZE
	.align		4
.L_17:
        /*006c*/ 	.byte	0x04, 0x11
        /*006e*/ 	.short	(.L_19 - .L_18)
	.align		4
.L_18:
        /*0070*/ 	.word	index@(_Z13smooth_kernelPfiiiiifS_)
        /*0074*/ 	.word	0x00000000


	//----- nvinfo : EIATTR_MIN_STACK_SIZE
	.align		4
.L_19:
        /*0078*/ 	.byte	0x04, 0x12
        /*007a*/ 	.short	(.L_21 - .L_20)
	.align		4
.L_20:
        /*007c*/ 	.word	index@(_Z13smooth_kernelPfiiiiifS_)
        /*0080*/ 	.word	0x00000000


	//----- nvinfo : EIATTR_MIN_STACK_SIZE
	.align		4
.L_21:
        /*0084*/ 	.byte	0x04, 0x12
        /*0086*/ 	.short	(.L_23 - .L_22)
	.align		4
.L_22:
        /*0088*/ 	.word	index@(_Z23binarize_weights_kernelPfiiS_)
        /*008c*/ 	.word	0x00000000


	//----- nvinfo : EIATTR_MIN_STACK_SIZE
	.align		4
.L_23:
        /*0090*/ 	.byte	0x04, 0x12
        /*0092*/ 	.short	(.L_25 - .L_24)
	.align		4
.L_24:
        /*0094*/ 	.word	index@(_Z21binarize_input_kernelPfiiS_)
        /*0098*/ 	.word	0x00000000


	//----- nvinfo : EIATTR_MIN_STACK_SIZE
	.align		4
.L_25:
        /*009c*/ 	.byte	0x04, 0x12
        /*009e*/ 	.short	(.L_27 - .L_26)
	.align		4
.L_26:
        /*00a0*/ 	.word	index@(_Z15binarize_kernelPfiS_)
        /*00a4*/ 	.word	0x00000000
.L_27:


//--------------------- .nv.compat                --------------------------
	.section	.nv.compat,"",@"SHT_CUDA_COMPAT_INFO"
	.align	4
        /*0000*/ 	.byte	0x02, 0x09, 0x00, 0x00, 0x02, 0x02, 0x01, 0x00, 0x02, 0x05, 0x05, 0x00, 0x03, 0x07, 0x01, 0x01
        /*0010*/ 	.byte	0x02, 0x03, 0x00, 0x00, 0x02, 0x06, 0x01, 0x00, 0x04, 0x0b, 0x08, 0x00, 0x01, 0x00, 0x00, 0x00
        /*0020*/ 	.byte	0x00, 0x00, 0x00, 0x00


//--------------------- .nv.info._Z13smooth_kernelPfiiiiifS_ --------------------------
	.section	.nv.info._Z13smooth_kernelPfiiiiifS_,"",@"SHT_CUDA_INFO"
	.sectionflags	@""
	.align	4


	//----- nvinfo : EIATTR_CUDA_API_VERSION
	.align		4
        /*0000*/ 	.byte	0x04, 0x37
        /*0002*/ 	.short	(.L_29 - .L_28)
.L_28:
        /*0004*/ 	.word	0x00000082


	//----- nvinfo : EIATTR_KPARAM_INFO
	.align		4
.L_29:
        /*0008*/ 	.byte	0x04, 0x17
        /*000a*/ 	.short	(.L_31 - .L_30)
.L_30:
        /*000c*/ 	.word	0x00000000
        /*0010*/ 	.short	0x0007
        /*0012*/ 	.short	0x0020
        /*0014*/ 	.byte	0x00, 0xf0, 0x21, 0x00


	//----- nvinfo : EIATTR_KPARAM_INFO
	.align		4
.L_31:
        /*0018*/ 	.byte	0x04, 0x17
        /*001a*/ 	.short	(.L_33 - .L_32)
.L_32:
        /*001c*/ 	.word	0x00000000
        /*0020*/ 	.short	0x0006
        /*0022*/ 	.short	0x001c
        /*0024*/ 	.byte	0x00, 0xf0, 0x11, 0x00


	//----- nvinfo : EIATTR_KPARAM_INFO
	.align		4
.L_33:
        /*0028*/ 	.byte	0x04, 0x17
        /*002a*/ 	.short	(.L_35 - .L_34)
.L_34:
        /*002c*/ 	.word	0x00000000
        /*0030*/ 	.short	0x0005
        /*0032*/ 	.short	0x0018
        /*0034*/ 	.byte	0x00, 0xf0, 0x11, 0x00


	//----- nvinfo : EIATTR_KPARAM_INFO
	.align		4
.L_35:
        /*0038*/ 	.byte	0x04, 0x17
        /*003a*/ 	.short	(.L_37 - .L_36)
.L_36:
        /*003c*/ 	.word	0x00000000
        /*0040*/ 	.short	0x0004
        /*0042*/ 	.short	0x0014
        /*0044*/ 	.byte	0x00, 0xf0, 0x11, 0x00


	//----- nvinfo : EIATTR_KPARAM_INFO
	.align		4
.L_37:
        /*0048*/ 	.byte	0x04, 0x17
        /*004a*/ 	.short	(.L_39 - .L_38)
.L_38:
        /*004c*/ 	.word	0x00000000
        /*0050*/ 	.short	0x0003
        /*0052*/ 	.short	0x0010
        /*0054*/ 	.byte	0x00, 0xf0, 0x11, 0x00


	//----- nvinfo : EIATTR_KPARAM_INFO
	.align		4
.L_39:
        /*0058*/ 	.byte	0x04, 0x17
        /*005a*/ 	.short	(.L_41 - .L_40)
.L_40:
        /*005c*/ 	.word	0x00000000
        /*0060*/ 	.short	0x0002
        /*0062*/ 	.short	0x000c
        /*0064*/ 	.byte	0x00, 0xf0, 0x11, 0x00


	//----- nvinfo : EIATTR_KPARAM_INFO
	.align		4
.L_41:
        /*0068*/ 	.byte	0x04, 0x17
        /*006a*/ 	.short	(.L_43 - .L_42)
.L_42:
        /*006c*/ 	.word	0x00000000
        /*0070*/ 	.short	0x0001
        /*0072*/ 	.short	0x0008
        /*0074*/ 	.byte	0x00, 0xf0, 0x11, 0x00


	//----- nvinfo : EIATTR_KPARAM_INFO
	.align		4
.L_43:
        /*0078*/ 	.byte	0x04, 0x17
        /*007a*/ 	.short	(.L_45 - .L_44)
.L_44:
        /*007c*/ 	.word	0x00000000
        /*0080*/ 	.short	0x0000
        /*0082*/ 	.short	0x0000
        /*0084*/ 	.byte	0x00, 0xf0, 0x21, 0x00


	//----- nvinfo : EIATTR_SPARSE_MMA_MASK
	.align		4
.L_45:
        /*0088*/ 	.byte	0x03, 0x50
        /*008a*/ 	.short	0x0000


	//----- nvinfo : EIATTR_MAXREG_COUNT
	.align		4
        /*008c*/ 	.byte	0x03, 0x1b
        /*008e*/ 	.short	0x00ff


	//----- nvinfo : EIATTR_MERCURY_ISA_VERSION
	.align		4
        /*0090*/ 	.byte	0x03, 0x5f
        /*0092*/ 	.short	0x0101


	//----- nvinfo : EIATTR_VRC_CTA_INIT_COUNT
	.align		4
        /*0094*/ 	.byte	0x02, 0x4a
	.zero		1
	.zero		1


	//----- nvinfo : EIATTR_EXIT_INSTR_OFFSETS
	.align		4
        /*0098*/ 	.byte	0x04, 0x1c
        /*009a*/ 	.short	(.L_47 - .L_46)


	//   ....[0]....
.L_46:
        /*009c*/ 	.word	0x000000a0


	//   ....[1]....
        /*00a0*/ 	.word	0x000000d0


	//   ....[2]....
        /*00a4*/ 	.word	0x00000c90


	//----- nvinfo : EIATTR_CBANK_PARAM_SIZE
	.align		4
.L_47:
        /*00a8*/ 	.byte	0x03, 0x19
        /*00aa*/ 	.short	0x0028


	//----- nvinfo : EIATTR_PARAM_CBANK
	.align		4
        /*00ac*/ 	.byte	0x04, 0x0a
        /*00ae*/ 	.short	(.L_49 - .L_48)
	.align		4
.L_48:
        /*00b0*/ 	.word	index@(.nv.constant0._Z13smooth_kernelPfiiiiifS_)
        /*00b4*/ 	.short	0x0380
        /*00b6*/ 	.short	0x0028


	//----- nvinfo : EIATTR_SW_WAR
	.align		4
.L_49:
        /*00b8*/ 	.byte	0x04, 0x36
        /*00ba*/ 	.short	(.L_51 - .L_50)
.L_50:
        /*00bc*/ 	.word	0x00000008
.L_51:


//--------------------- .nv.info._Z23binarize_weights_kernelPfiiS_ --------------------------
	.section	.nv.info._Z23binarize_weights_kernelPfiiS_,"",@"SHT_CUDA_INFO"
	.sectionflags	@""
	.align	4


	//----- nvinfo : EIATTR_CUDA_API_VERSION
	.align		4
        /*0000*/ 	.byte	0x04, 0x37
        /*0002*/ 	.short	(.L_53 - .L_52)
.L_52:
        /*0004*/ 	.word	0x00000082


	//----- nvinfo : EIATTR_KPARAM_INFO
	.align		4
.L_53:
        /*0008*/ 	.byte	0x04, 0x17
        /*000a*/ 	.short	(.L_55 - .L_54)
.L_54:
        /*000c*/ 	.word	0x00000000
        /*0010*/ 	.short	0x0003
        /*0012*/ 	.short	0x0010
        /*0014*/ 	.byte	0x00, 0xf0, 0x21, 0x00


	//----- nvinfo : EIATTR_KPARAM_INFO
	.align		4
.L_55:
        /*0018*/ 	.byte	0x04, 0x17
        /*001a*/ 	.short	(.L_57 - .L_56)
.L_56:
        /*001c*/ 	.word	0x00000000
        /*0020*/ 	.short	0x0002
        /*0022*/ 	.short	0x000c
        /*0024*/ 	.byte	0x00, 0xf0, 0x11, 0x00


	//----- nvinfo : EIATTR_KPARAM_INFO
	.align		4
.L_57:
        /*0028*/ 	.byte	0x04, 0x17
        /*002a*/ 	.short	(.L_59 - .L_58)
.L_58:
        /*002c*/ 	.word	0x00000000
        /*0030*/ 	.short	0x0001
        /*0032*/ 	.short	0x0008
        /*0034*/ 	.byte	0x00, 0xf0, 0x11, 0x00


	//----- nvinfo : EIATTR_KPARAM_INFO
	.align		4
.L_59:
        /*0038*/ 	.byte	0x04, 0x17
        /*003a*/ 	.short	(.L_61 - .L_60)
.L_60:
        /*003c*/ 	.word	0x00000000
        /*0040*/ 	.short	0x0000
        /*0042*/ 	.short	0x0000
        /*0044*/ 	.byte	0x00, 0xf0, 0x21, 0x00


	//----- nvinfo : EIATTR_SPARSE_MMA_MASK
	.align		4
.L_61:
        /*0048*/ 	.byte	0x03, 0x50
        /*004a*/ 	.short	0x0000


	//----- nvinfo : EIATTR_MAXREG_COUNT
	.align		4
        /*004c*/ 	.byte	0x03, 0x1b
        /*004e*/ 	.short	0x00ff


	//----- nvinfo : EIATTR_MERCURY_ISA_VERSION
	.align		4
        /*0050*/ 	.byte	0x03, 0x5f
        /*0052*/ 	.short	0x0101


	//----- nvinfo : EIATTR_VRC_CTA_INIT_COUNT
	.align		4
        /*0054*/ 	.byte	0x02, 0x4a
	.zero		1
	.zero		1


	//----- nvinfo : EIATTR_EXIT_INSTR_OFFSETS
	.align		4
        /*0058*/ 	.byte	0x04, 0x1c
        /*005a*/ 	.short	(.L_63 - .L_62)


	//   ....[0]....
.L_62:
        /*005c*/ 	.word	0x000000a0


	//   ....[1]....
        /*0060*/ 	.word	0x000004c0


	//   ....[2]....
        /*0064*/ 	.word	0x00000880


	//   ....[3]....
        /*0068*/ 	.word	0x00000910


	//----- nvinfo : EIATTR_CRS_STACK_SIZE
	.align		4
.L_63:
        /*006c*/ 	.byte	0x04, 0x1e
        /*006e*/ 	.short	(.L_65 - .L_64)
.L_64:
        /*0070*/ 	.word	0x00000000


	//----- nvinfo : EIATTR_CBANK_PARAM_SIZE
	.align		4
.L_65:
        /*0074*/ 	.byte	0x03, 0x19
        /*0076*/ 	.short	0x0018


	//----- nvinfo : EIATTR_PARAM_CBANK
	.align		4
        /*0078*/ 	.byte	0x04, 0x0a
        /*007a*/ 	.short	(.L_67 - .L_66)
	.align		4
.L_66:
        /*007c*/ 	.word	index@(.nv.constant0._Z23binarize_weights_kernelPfiiS_)
        /*0080*/ 	.short	0x0380
        /*0082*/ 	.short	0x0018


	//----- nvinfo : EIATTR_SW_WAR
	.align		4
.L_67:
        /*0084*/ 	.byte	0x04, 0x36
        /*0086*/ 	.short	(.L_69 - .L_68)
.L_68:
        /*0088*/ 	.word	0x00000008
.L_69:


//--------------------- .nv.info._Z21binarize_input_kernelPfiiS_ --------------------------
	.section	.nv.info._Z21binarize_input_kernelPfiiS_,"",@"SHT_CUDA_INFO"
	.sectionflags	@""
	.align	4


	//----- nvinfo : EIATTR_CUDA_API_VERSION
	.align		4
        /*0000*/ 	.byte	0x04, 0x37
        /*0002*/ 	.short	(.L_71 - .L_70)
.L_70:
        /*0004*/ 	.word	0x00000082


	//----- nvinfo : EIATTR_KPARAM_INFO
	.align		4
.L_71:
        /*0008*/ 	.byte	0x04, 0x17
        /*000a*/ 	.short	(.L_73 - .L_72)
.L_72:
        /*000c*/ 	.word	0x00000000
        /*0010*/ 	.short	0x0003
        /*0012*/ 	.short	0x0010
        /*0014*/ 	.byte	0x00, 0xf0, 0x21, 0x00


	//----- nvinfo : EIATTR_KPARAM_INFO
	.align		4
.L_73:
        /*0018*/ 	.byte	0x04, 0x17
        /*001a*/ 	.short	(.L_75 - .L_74)
.L_74:
        /*001c*/ 	.word	0x00000000
        /*0020*/ 	.short	0x0002
        /*0022*/ 	.short	0x000c
        /*0024*/ 	.byte	0x00, 0xf0, 0x11, 0x00


	//----- nvinfo : EIATTR_KPARAM_INFO
	.align		4
.L_75:
        /*0028*/ 	.byte	0x04, 0x17
        /*002a*/ 	.short	(.L_77 - .L_76)
.L_76:
        /*002c*/ 	.word	0x00000000
        /*0030*/ 	.short	0x0001
        /*0032*/ 	.short	0x0008
        /*0034*/ 	.byte	0x00, 0xf0, 0x11, 0x00


	//----- nvinfo : EIATTR_KPARAM_INFO
	.align		4
.L_77:
        /*0038*/ 	.byte	0x04, 0x17
        /*003a*/ 	.short	(.L_79 - .L_78)
.L_78:
        /*003c*/ 	.word	0x00000000
        /*0040*/ 	.short	0x0000
        /*0042*/ 	.short	0x0000
        /*0044*/ 	.byte	0x00, 0xf0, 0x21, 0x00


	//----- nvinfo : EIATTR_SPARSE_MMA_MASK
	.align		4
.L_79:
        /*0048*/ 	.byte	0x03, 0x50
        /*004a*/ 	.short	0x0000


	//----- nvinfo : EIATTR_MAXREG_COUNT
	.align		4
        /*004c*/ 	.byte	0x03, 0x1b
        /*004e*/ 	.short	0x00ff


	//----- nvinfo : EIATTR_MERCURY_ISA_VERSION
	.align		4
        /*0050*/ 	.byte	0x03, 0x5f
        /*0052*/ 	.short	0x0101


	//----- nvinfo : EIATTR_VRC_CTA_INIT_COUNT
	.align		4
        /*0054*/ 	.byte	0x02, 0x4a
	.zero		1
	.zero		1


	//----- nvinfo : EIATTR_EXIT_INSTR_OFFSETS
	.align		4
        /*0058*/ 	.byte	0x04, 0x1c
        /*005a*/ 	.short	(.L_81 - .L_80)


	//   ....[0]....
.L_80:
        /*005c*/ 	.word	0x000000a0


	//   ....[1]....
        /*0060*/ 	.word	0x00000550


	//   ....[2]....
        /*0064*/ 	.word	0x000009a0


	//   ....[3]....
        /*0068*/ 	.word	0x00000a50


	//----- nvinfo : EIATTR_CRS_STACK_SIZE
	.align		4
.L_81:
        /*006c*/ 	.byte	0x04, 0x1e
        /*006e*/ 	.short	(.L_83 - .L_82)
.L_82:
        /*0070*/ 	.word	0x00000000


	//----- nvinfo : EIATTR_CBANK_PARAM_SIZE
	.align		4
.L_83:
        /*0074*/ 	.byte	0x03, 0x19
        /*0076*/ 	.short	0x0018


	//----- nvinfo : EIATTR_PARAM_CBANK
	.align		4
        /*0078*/ 	.byte	0x04, 0x0a
        /*007a*/ 	.short	(.L_85 - .L_84)
	.align		4
.L_84:
        /*007c*/ 	.word	index@(.nv.constant0._Z21binarize_input_kernelPfiiS_)
        /*0080*/ 	.short	0x0380
        /*0082*/ 	.short	0x0018


	//----- nvinfo : EIATTR_SW_WAR
	.align		4
.L_85:
        /*0084*/ 	.byte	0x04, 0x36
        /*0086*/ 	.short	(.L_87 - .L_86)
.L_86:
        /*0088*/ 	.word	0x00000008
.L_87:


//--------------------- .nv.info._Z15binarize_kernelPfiS_ --------------------------
	.section	.nv.info._Z15binarize_kernelPfiS_,"",@"SHT_CUDA_INFO"
	.sectionflags	@""
	.align	4


	//----- nvinfo : EIATTR_CUDA_API_VERSION
	.align		4
        /*0000*/ 	.byte	0x04, 0x37
        /*0002*/ 	.short	(.L_89 - .L_88)
.L_88:
        /*0004*/ 	.word	0x00000082


	//----- nvinfo : EIATTR_KPARAM_INFO
	.align		4
.L_89:
        /*0008*/ 	.byte	0x04, 0x17
        /*000a*/ 	.short	(.L_91 - .L_90)
.L_90:
        /*000c*/ 	.word	0x00000000
        /*0010*/ 	.short	0x0002
        /*0012*/ 	.short	0x0010
        /*0014*/ 	.byte	0x00, 0xf0, 0x21, 0x00


	//----- nvinfo : EIATTR_KPARAM_INFO
	.align		4
.L_91:
        /*0018*/ 	.byte	0x04, 0x17
        /*001a*/ 	.short	(.L_93 - .L_92)
.L_92:
        /*001c*/ 	.word	0x00000000
        /*0020*/ 	.short	0x0001
        /*0022*/ 	.short	0x0008
        /*0024*/ 	.byte	0x00, 0xf0, 0x11, 0x00


	//----- nvinfo : EIATTR_KPARAM_INFO
	.align		4
.L_93:
        /*0028*/ 	.byte	0x04, 0x17
        /*002a*/ 	.short	(.L_95 - .L_94)
.L_94:
        /*002c*/ 	.word	0x00000000
        /*0030*/ 	.short	0x0000
        /*0032*/ 	.short	0x0000
        /*0034*/ 	.byte	0x00, 0xf0, 0x21, 0x00


	//----- nvinfo : EIATTR_SPARSE_MMA_MASK
	.align		4
.L_95:
        /*0038*/ 	.byte	0x03, 0x50
        /*003a*/ 	.short	0x0000


	//----- nvinfo : EIATTR_MAXREG_COUNT
	.align		4
        /*003c*/ 	.byte	0x03, 0x1b
        /*003e*/ 	.short	0x00ff


	//----- nvinfo : EIATTR_MERCURY_ISA_VERSION
	.align		4
        /*0040*/ 	.byte	0x03, 0x5f
        /*0042*/ 	.short	0x0101


	//----- nvinfo : EIATTR_VRC_CTA_INIT_COUNT
	.align		4
        /*0044*/ 	.byte	0x02, 0x4a
	.zero		1
	.zero		1


	//----- nvinfo : EIATTR_EXIT_INSTR_OFFSETS
	.align		4
        /*0048*/ 	.byte	0x04, 0x1c
        /*004a*/ 	.short	(.L_97 - .L_96)


	//   ....[0]....
.L_96:
        /*004c*/ 	.word	0x000000a0


	//   ....[1]....
        /*0050*/ 	.word	0x00000150


	//----- nvinfo : EIATTR_CBANK_PARAM_SIZE
	.align		4
.L_97:
        /*0054*/ 	.byte	0x03, 0x19
        /*0056*/ 	.short	0x0018


	//----- nvinfo : EIATTR_PARAM_CBANK
	.align		4
        /*0058*/ 	.byte	0x04, 0x0a
        /*005a*/ 	.short	(.L_99 - .L_98)
	.align		4
.L_98:
        /*005c*/ 	.word	index@(.nv.constant0._Z15binarize_kernelPfiS_)
        /*0060*/ 	.short	0x0380
        /*0062*/ 	.short	0x0018


	//----- nvinfo : EIATTR_SW_WAR
	.align		4
.L_99:
        /*0064*/ 	.byte	0x04, 0x36
        /*0066*/ 	.short	(.L_101 - .L_100)
.L_100:
        /*0068*/ 	.word	0x00000008
.L_101:


//--------------------- .nv.callgraph             --------------------------
	.section	.nv.callgraph,"",@"SHT_CUDA_CALLGRAPH"
	.align	4
	.sectionentsize	8
	.align		4
        /*0000*/ 	.word	0x00000000
	.align		4
        /*0004*/ 	.word	0xffffffff
	.align		4
        /*0008*/ 	.word	0x00000000
	.align		4
        /*000c*/ 	.word	0xfffffffe
	.align		4
        /*0010*/ 	.word	0x00000000
	.align		4
        /*0014*/ 	.word	0xfffffffd
	.align		4
        /*0018*/ 	.word	0x00000000
	.align		4
        /*001c*/ 	.word	0xfffffffc


//--------------------- .text._Z13smooth_kernelPfiiiiifS_ --------------------------
	.section	.text._Z13smooth_kernelPfiiiiifS_,"ax",@progbits
	.align	128
        .global         _Z13smooth_kernelPfiiiiifS_
        .type           _Z13smooth_kernelPfiiiiifS_,@function
        .size           _Z13smooth_kernelPfiiiiifS_,(.L_x_50 - _Z13smooth_kernelPfiiiiifS_)
        .other          _Z13smooth_kernelPfiiiiifS_,@"STO_CUDA_ENTRY STV_DEFAULT"
_Z13smooth_kernelPfiiiiifS_:
.text._Z13smooth_kernelPfiiiiifS_:
[----:B------:R-:W-:Y:S01]  /*0000*/  LDC R1, c[0x0][0x37c] ;  /* 0x0000df00ff017b82 */ /* 0x000fe20000000800 */
[----:B------:R-:W0:Y:S07]  /*0010*/  S2R R3, SR_TID.X ;  /* 0x0000000000037919 */ /* 0x000e2e0000002100 */
[----:B------:R-:W-:Y:S01]  /*0020*/  S2UR UR5, SR_CTAID.Y ;  /* 0x00000000000579c3 */ /* 0x000fe20000002600 */
[----:B------:R-:W1:Y:S01]  /*0030*/  LDCU UR4, c[0x0][0x370] ;  /* 0x00006e00ff0477ac */ /* 0x000e620008000800 */
[----:B------:R-:W2:Y:S06]  /*0040*/  LDCU UR7, c[0x0][0x388] ;  /* 0x00007100ff0777ac */ /* 0x000eac0008000800 */
[----:B------:R-:W1:Y:S08]  /*0050*/  S2UR UR6, SR_CTAID.X ;  /* 0x00000000000679c3 */ /* 0x000e700000002500 */
[----:B------:R-:W0:Y:S01]  /*0060*/  LDC R4, c[0x0][0x360] ;  /* 0x0000d800ff047b82 */ /* 0x000e220000000800 */
[----:B-1----:R-:W-:-:S06]  /*0070*/  UIMAD UR4, UR4, UR5, UR6 ;  /* 0x00000005040472a4 */ /* 0x002fcc000f8e0206 */
[----:B0-----:R-:W-:-:S05]  /*0080*/  IMAD R4, R4, UR4, R3 ;  /* 0x0000000404047c24 */ /* 0x001fca000f8e0203 */
[----:B--2---:R-:W-:-:S13]  /*0090*/  ISETP.GE.AND P0, PT, R4, UR7, PT ;  /* 0x0000000704007c0c */ /* 0x004fda000bf06270 */
[----:B------:R-:W-:Y:S05]  /*00a0*/  @P0 EXIT ;  /* 0x000000000000094d */ /* 0x000fea0003800000 */
[----:B------:R-:W0:Y:S02]  /*00b0*/  LDC R5, c[0x0][0x398] ;  /* 0x0000e600ff057b82 */ /* 0x000e240000000800 */
[----:B0-----:R-:W-:-:S13]  /*00c0*/  ISETP.GE.AND P0, PT, R5, 0x1, PT ;  /* 0x000000010500780c */ /* 0x001fda0003f06270 */
[----:B------:R-:W-:Y:S05]  /*00d0*/  @!P0 EXIT ;  /* 0x000000000000894d */ /* 0x000fea0003800000 */
[----:B------:R-:W0:Y:S01]  /*00e0*/  LDC R3, c[0x0][0x38c] ;  /* 0x0000e300ff037b82 */ /* 0x000e220000000800 */
[----:B------:R-:W-:Y:S01]  /*00f0*/  HFMA2 R6, -RZ, RZ, 0, 0 ;  /* 0x00000000ff067431 */ /* 0x000fe200000001ff */
[----:B------:R-:W-:Y:S01]  /*0100*/  IABS R13, R4 ;  /* 0x00000004000d7213 */ /* 0x000fe20000000000 */
[----:B------:R-:W1:Y:S01]  /*0110*/  LDCU.64 UR6, c[0x0][0x358] ;  /* 0x00006b00ff0677ac */ /* 0x000e620008000a00 */
[----:B------:R-:W-:Y:S01]  /*0120*/  I2FP.F32.S32 R5, R5 ;  /* 0x0000000500057245 */ /* 0x000fe20000201400 */
[----:B------:R-:W-:-:S03]  /*0130*/  UMOV UR4, URZ ;  /* 0x000000ff00047c82 */ /* 0x000fc60008000000 */
[----:B------:R-:W2:Y:S01]  /*0140*/  LDC R0, c[0x0][0x390] ;  /* 0x0000e400ff007b82 */ /* 0x000ea20000000800 */
[----:B0-----:R-:W-:-:S04]  /*0150*/  IABS R2, R3 ;  /* 0x0000000300027213 */ /* 0x001fc80000000000 */
[----:B------:R-:W0:Y:S01]  /*0160*/  I2F.RP R8, R2 ;  /* 0x0000000200087306 */ /* 0x000e220000209400 */
[----:B--2---:R-:W-:-:S07]  /*0170*/  IABS R10, R0 ;  /* 0x00000000000a7213 */ /* 0x004fce0000000000 */
[----:B0-----:R-:W0:Y:S02]  /*0180*/  MUFU.RCP R8, R8 ;  /* 0x0000000800087308 */ /* 0x001e240000001000 */
[----:B0-----:R-:W-:-:S06]  /*0190*/  VIADD R7, R8, 0xffffffe ;  /* 0x0ffffffe08077836 */ /* 0x001fcc0000000000 */
[----:B------:R-:W0:Y:S02]  /*01a0*/  F2I.FTZ.U32.TRUNC.NTZ R7, R7 ;  /* 0x0000000700077305 */ /* 0x000e24000021f000 */
[----:B0-----:R-:W-:-:S04]  /*01b0*/  IMAD.MOV R9, RZ, RZ, -R7 ;  /* 0x000000ffff097224 */ /* 0x001fc800078e0a07 */
[----:B------:R-:W-:-:S04]  /*01c0*/  IMAD R9, R9, R2, RZ ;  /* 0x0000000209097224 */ /* 0x000fc800078e02ff */
[----:B------:R-:W-:-:S04]  /*01d0*/  IMAD.HI.U32 R8, R7, R9, R6 ;  /* 0x0000000907087227 */ /* 0x000fc800078e0006 */
[----:B------:R-:W-:Y:S01]  /*01e0*/  IMAD.MOV.U32 R6, RZ, RZ, R10 ;  /* 0x000000ffff067224 */ /* 0x000fe200078e000a */
[----:B------:R-:W-:Y:S01]  /*01f0*/  LOP3.LUT R10, R4, R3, RZ, 0x3c, !PT ;  /* 0x00000003040a7212 */ /* 0x000fe200078e3cff */
[----:B------:R-:W-:Y:S02]  /*0200*/  IMAD.HI.U32 R8, R8, R13, RZ ;  /* 0x0000000d08087227 */ /* 0x000fe400078e00ff */
[----:B------:R-:W0:Y:S01]  /*0210*/  I2F.RP R11, R6 ;  /* 0x00000006000b7306 */ /* 0x000e220000209400 */
[----:B------:R-:W-:Y:S01]  /*0220*/  ISETP.GE.AND P2, PT, R10, RZ, PT ;  /* 0x000000ff0a00720c */ /* 0x000fe20003f46270 */
[----:B------:R-:W-:-:S04]  /*0230*/  IMAD.MOV R7, RZ, RZ, -R8 ;  /* 0x000000ffff077224 */ /* 0x000fc800078e0a08 */
[----:B------:R-:W-:-:S05]  /*0240*/  IMAD R7, R2, R7, R13 ;  /* 0x0000000702077224 */ /* 0x000fca00078e020d */
[----:B------:R-:W-:Y:S01]  /*0250*/  ISETP.GT.U32.AND P1, PT, R2, R7, PT ;  /* 0x000000070200720c */ /* 0x000fe20003f24070 */
[----:B0-----:R-:W0:-:S12]  /*0260*/  MUFU.RCP R11, R11 ;  /* 0x0000000b000b7308 */ /* 0x001e180000001000 */
[----:B------:R-:W-:Y:S01]  /*0270*/  @!P1 IADD3 R7, PT, PT, R7, -R2, RZ ;  /* 0x8000000207079210 */ /* 0x000fe20007ffe0ff */
[----:B------:R-:W-:-:S03]  /*0280*/  @!P1 VIADD R8, R8, 0x1 ;  /* 0x0000000108089836 */ /* 0x000fc60000000000 */
[C---:B------:R-:W-:Y:S02]  /*0290*/  ISETP.GE.U32.AND P0, PT, R7.reuse, R2, PT ;  /* 0x000000020700720c */ /* 0x040fe40003f06070 */
[----:B------:R-:W-:Y:S01]  /*02a0*/  ISETP.GT.U32.AND P4, PT, R2, R7, PT ;  /* 0x000000070200720c */ /* 0x000fe20003f84070 */
[----:B------:R-:W-:Y:S02]  /*02b0*/  IMAD.IADD R2, R7, 0x1, -R2 ;  /* 0x0000000107027824 */ /* 0x000fe400078e0a02 */
[----:B0-----:R-:W-:Y:S01]  /*02c0*/  VIADD R9, R11, 0xffffffe ;  /* 0x0ffffffe0b097836 */ /* 0x001fe20000000000 */
[----:B------:R-:W-:Y:S02]  /*02d0*/  LOP3.LUT R11, RZ, R3, RZ, 0x33, !PT ;  /* 0x00000003ff0b7212 */ /* 0x000fe400078e33ff */
[----:B------:R-:W-:-:S03]  /*02e0*/  SEL R2, R2, R7, !P4 ;  /* 0x0000000702027207 */ /* 0x000fc60006000000 */
[----:B------:R-:W0:Y:S02]  /*02f0*/  F2I.FTZ.U32.TRUNC.NTZ R9, R9 ;  /* 0x0000000900097305 */ /* 0x000e24000021f000 */
[----:B------:R-:W-:Y:S02]  /*0300*/  @P0 IADD3 R8, PT, PT, R8, 0x1, RZ ;  /* 0x0000000108080810 */ /* 0x000fe40007ffe0ff */
[----:B------:R-:W-:-:S03]  /*0310*/  ISETP.NE.AND P0, PT, R3, RZ, PT ;  /* 0x000000ff0300720c */ /* 0x000fc60003f05270 */
[----:B------:R-:W-:-:S05]  /*0320*/  @!P2 IMAD.MOV R8, RZ, RZ, -R8 ;  /* 0x000000ffff08a224 */ /* 0x000fca00078e0a08 */
[----:B------:R-:W-:Y:S02]  /*0330*/  SEL R10, R11, R8, !P0 ;  /* 0x000000080b0a7207 */ /* 0x000fe40004000000 */
[----:B------:R-:W-:Y:S01]  /*0340*/  MOV R8, RZ ;  /* 0x000000ff00087202 */ /* 0x000fe20000000f00 */
[----:B0-----:R-:W-:Y:S01]  /*0350*/  IMAD.MOV R13, RZ, RZ, -R9 ;  /* 0x000000ffff0d7224 */ /* 0x001fe200078e0a09 */
[----:B------:R-:W-:Y:S02]  /*0360*/  IABS R12, R10 ;  /* 0x0000000a000c7213 */ /* 0x000fe40000000000 */
[----:B------:R-:W-:Y:S01]  /*0370*/  ISETP.GE.AND P2, PT, R10, RZ, PT ;  /* 0x000000ff0a00720c */ /* 0x000fe20003f46270 */
[----:B------:R-:W-:-:S04]  /*0380*/  IMAD R13, R13, R6, RZ ;  /* 0x000000060d0d7224 */ /* 0x000fc800078e02ff */
[----:B------:R-:W-:-:S04]  /*0390*/  IMAD.HI.U32 R8, R9, R13, R8 ;  /* 0x0000000d09087227 */ /* 0x000fc800078e0008 */
[----:B------:R-:W-:Y:S02]  /*03a0*/  IMAD.MOV.U32 R13, RZ, RZ, R12 ;  /* 0x000000ffff0d7224 */ /* 0x000fe400078e000c */
[----:B------:R-:W-:Y:S02]  /*03b0*/  FMUL R12, R5, -0.5 ;  /* 0xbf000000050c7820 */ /* 0x000fe40000400000 */
[----:B------:R-:W-:-:S04]  /*03c0*/  IMAD.HI.U32 R8, R8, R13, RZ ;  /* 0x0000000d08087227 */ /* 0x000fc800078e00ff */
[----:B------:R-:W0:Y:S01]  /*03d0*/  F2I.TRUNC.NTZ R12, R12 ;  /* 0x0000000c000c7305 */ /* 0x000e22000020f100 */
[----:B------:R-:W-:-:S05]  /*03e0*/  IADD3 R8, PT, PT, -R8, RZ, RZ ;  /* 0x000000ff08087210 */ /* 0x000fca0007ffe1ff */
[C---:B------:R-:W-:Y:S02]  /*03f0*/  IMAD R13, R6.reuse, R8, R13 ;  /* 0x00000008060d7224 */ /* 0x040fe400078e020d */
[----:B------:R-:W2:Y:S03]  /*0400*/  LDC.64 R8, c[0x0][0x3a0] ;  /* 0x0000e800ff087b82 */ /* 0x000ea60000000a00 */
[----:B------:R-:W-:-:S13]  /*0410*/  ISETP.GT.U32.AND P1, PT, R6, R13, PT ;  /* 0x0000000d0600720c */ /* 0x000fda0003f24070 */
[----:B------:R-:W-:Y:S01]  /*0420*/  @!P1 IMAD.IADD R13, R13, 0x1, -R6 ;  /* 0x000000010d0d9824 */ /* 0x000fe200078e0a06 */
[----:B------:R-:W-:Y:S02]  /*0430*/  ISETP.GE.AND P1, PT, R4, RZ, PT ;  /* 0x000000ff0400720c */ /* 0x000fe40003f26270 */
[----:B------:R-:W3:Y:S02]  /*0440*/  LDC.64 R4, c[0x0][0x380] ;  /* 0x0000e000ff047b82 */ /* 0x000ee40000000a00 */
[----:B------:R-:W-:-:S09]  /*0450*/  ISETP.GT.U32.AND P3, PT, R6, R13, PT ;  /* 0x0000000d0600720c */ /* 0x000fd20003f64070 */
[----:B------:R-:W-:-:S04]  /*0460*/  @!P1 IMAD.MOV R2, RZ, RZ, -R2 ;  /* 0x000000ffff029224 */ /* 0x000fc800078e0a02 */
[----:B------:R-:W-:Y:S02]  /*0470*/  @!P3 IADD3 R13, PT, PT, R13, -R6, RZ ;  /* 0x800000060d0db210 */ /* 0x000fe40007ffe0ff */
[----:B------:R-:W-:Y:S02]  /*0480*/  ISETP.NE.AND P3, PT, R0, RZ, PT ;  /* 0x000000ff0000720c */ /* 0x000fe40003f65270 */
[----:B------:R-:W-:Y:S02]  /*0490*/  @!P2 IADD3 R13, PT, PT, -R13, RZ, RZ ;  /* 0x000000ff0d0da210 */ /* 0x000fe40007ffe1ff */
[----:B------:R-:W-:-:S09]  /*04a0*/  SEL R11, R11, R2, !P0 ;  /* 0x000000020b0b7207 */ /* 0x000fd20004000000 */
[----:B------:R-:W-:Y:S01]  /*04b0*/  @!P3 LOP3.LUT R13, RZ, R0, RZ, 0x33, !PT ;  /* 0x00000000ff0db212 */ /* 0x000fe200078e33ff */
[----:B0-----:R-:W-:Y:S02]  /*04c0*/  IMAD.IADD R0, R11, 0x1, R12 ;  /* 0x000000010b007824 */ /* 0x001fe400078e020c */
[----:B------:R-:W-:Y:S01]  /*04d0*/  IMAD R11, R10, R3, R11 ;  /* 0x000000030a0b7224 */ /* 0x000fe200078e020b */
[----:B------:R-:W-:-:S04]  /*04e0*/  IADD3 R6, PT, PT, R13, R12, RZ ;  /* 0x0000000c0d067210 */ /* 0x000fc80007ffe0ff */
[----:B------:R-:W-:-:S05]  /*04f0*/  IADD3 R7, PT, PT, -R13, R6, R10 ;  /* 0x000000060d077210 */ /* 0x000fca0007ffe10a */
[----:B------:R-:W-:Y:S02]  /*0500*/  IMAD R7, R7, R3, R0 ;  /* 0x0000000307077224 */ /* 0x000fe400078e0200 */
[----:B---3--:R-:W-:-:S04]  /*0510*/  IMAD.WIDE R2, R11, 0x4, R4 ;  /* 0x000000040b027825 */ /* 0x008fc800078e0204 */
[----:B-12---:R-:W-:-:S07]  /*0520*/  IMAD.WIDE R4, R11, 0x4, R8 ;  /* 0x000000040b047825 */ /* 0x006fce00078e0208 */
.L_x_4:
[----:B0-----:R-:W0:Y:S01]  /*0530*/  LDCU UR9, c[0x0][0x398] ;  /* 0x00007300ff0977ac */ /* 0x001e220008000800 */
[----:B-1----:R-:W1:Y:S01]  /*0540*/  LDC.64 R8, c[0x0][0x380] ;  /* 0x0000e000ff087b82 */ /* 0x002e620000000a00 */
[----:B------:R-:W-:Y:S01]  /*0550*/  VIADD R12, R6, UR4 ;  /* 0x00000004060c7c36 */ /* 0x000fe20008000000 */
[----:B--2---:R-:W2:Y:S01]  /*0560*/  LDCU UR8, c[0x0][0x38c] ;  /* 0x00007180ff0877ac */ /* 0x004ea20008000800 */
[----:B------:R-:W3:Y:S01]  /*0570*/  LDCU UR5, c[0x0][0x390] ;  /* 0x00007200ff0577ac */ /* 0x000ee20008000800 */
[----:B------:R-:W4:Y:S01]  /*0580*/  LDCU UR10, c[0x0][0x398] ;  /* 0x00007300ff0a77ac */ /* 0x000f220008000800 */
[----:B------:R-:W-:Y:S02]  /*0590*/  UPLOP3.LUT UP0, UPT, UPT, UPT, UPT, 0x80, 0x8 ;  /* 0x000000000008789c */ /* 0x000fe40003f0f070 */
[----:B0-----:R-:W-:Y:S01]  /*05a0*/  UISETP.GT.AND UP1, UPT, UR9, 0x3, UPT ;  /* 0x000000030900788c */ /* 0x001fe2000bf24270 */
[----:B--2---:R-:W-:Y:S02]  /*05b0*/  MOV R10, UR8 ;  /* 0x00000008000a7c02 */ /* 0x004fe40008000f00 */
[----:B---3--:R-:W-:-:S03]  /*05c0*/  ISETP.GE.AND P0, PT, R12, UR5, PT ;  /* 0x000000050c007c0c */ /* 0x008fc6000bf06270 */
[----:B------:R-:W-:Y:S01]  /*05d0*/  IMAD R11, R10, UR4, R7 ;  /* 0x000000040a0b7c24 */ /* 0x000fe2000f8e0207 */
[----:B------:R-:W-:Y:S01]  /*05e0*/  UMOV UR5, URZ ;  /* 0x000000ff00057c82 */ /* 0x000fe20008000000 */
[----:B------:R-:W-:Y:S01]  /*05f0*/  UIADD3 UR4, UPT, UPT, UR4, 0x1, URZ ;  /* 0x0000000104047890 */ /* 0x000fe2000fffe0ff */
[----:B------:R-:W-:Y:S01]  /*0600*/  ISETP.GT.AND P0, PT, R12, -0x1, !P0 ;  /* 0xffffffff0c00780c */ /* 0x000fe20004704270 */
[----:B-1----:R-:W-:Y:S01]  /*0610*/  IMAD.WIDE R8, R11, 0x4, R8 ;  /* 0x000000040b087825 */ /* 0x002fe200078e0208 */
[----:B------:R-:W-:Y:S01]  /*0620*/  MOV R11, R0 ;  /* 0x00000000000b7202 */ /* 0x000fe20000000f00 */
[----:B----4-:R-:W-:Y:S10]  /*0630*/  BRA.U !UP1, `(.L_x_0) ;  /* 0x0000000109d47547 */ /* 0x010ff4000b800000 */
[----:B------:R-:W0:Y:S01]  /*0640*/  LDC R10, c[0x0][0x38c] ;  /* 0x0000e300ff0a7b82 */ /* 0x000e220000000800 */
[----:B------:R-:W-:Y:S02]  /*0650*/  UIADD3 UR8, UPT, UPT, UR9, -0x3, URZ ;  /* 0xfffffffd09087890 */ /* 0x000fe4000fffe0ff */
[----:B------:R-:W-:-:S11]  /*0660*/  UPLOP3.LUT UP0, UPT, UPT, UPT, UPT, 0x40, 0x4 ;  /* 0x000000000004789c */ /* 0x000fd60003f0e870 */
.L_x_1:
[C---:B------:R-:W-:Y:S01]  /*0670*/  ISETP.GT.AND P1, PT, R11.reuse, -0x1, P0 ;  /* 0xffffffff0b00780c */ /* 0x040fe20000724270 */
[----:B-1----:R-:W2:Y:S03]  /*0680*/  LDG.E R15, desc[UR6][R4.64] ;  /* 0x00000006040f7981 */ /* 0x002ea6000c1e1900 */
[----:B0-----:R-:W-:-:S13]  /*0690*/  ISETP.LT.AND P1, PT, R11, R10, P1 ;  /* 0x0000000a0b00720c */ /* 0x001fda0000f21270 */
[----:B------:R-:W3:Y:S01]  /*06a0*/  @P1 LDG.E R13, desc[UR6][R8.64] ;  /* 0x00000006080d1981 */ /* 0x000ee2000c1e1900 */
[----:B------:R-:W0:Y:S03]  /*06b0*/  @P1 LDC R16, c[0x0][0x39c] ;  /* 0x0000e700ff101b82 */ /* 0x000e260000000800 */
[----:B------:R-:W3:Y:S01]  /*06c0*/  @P1 LDG.E R14, desc[UR6][R2.64] ;  /* 0x00000006020e1981 */ /* 0x000ee2000c1e1900 */
[----:B------:R-:W-:Y:S02]  /*06d0*/  VIADD R17, R11, 0x1 ;  /* 0x000000010b117836 */ /* 0x000fe40000000000 */
[----:B------:R-:W-:-:S03]  /*06e0*/  HFMA2 R12, -RZ, RZ, 0, 0 ;  /* 0x00000000ff0c7431 */ /* 0x000fc600000001ff */
[----:B------:R-:W-:-:S04]  /*06f0*/  ISETP.GT.AND P2, PT, R17, -0x1, P0 ;  /* 0xffffffff1100780c */ /* 0x000fc80000744270 */
[----:B------:R-:W-:Y:S01]  /*0700*/  ISETP.LT.AND P2, PT, R17, R10, P2 ;  /* 0x0000000a1100720c */ /* 0x000fe20001741270 */
[----:B---3--:R-:W-:-:S12]  /*0710*/  @P1 FADD R13, R13, -R14 ;  /* 0x8000000e0d0d1221 */ /* 0x008fd80000000000 */
[----:B------:R-:W1:Y:S01]  /*0720*/  @P2 LDC R19, c[0x0][0x39c] ;  /* 0x0000e700ff132b82 */ /* 0x000e620000000800 */
[----:B0-----:R-:W-:-:S04]  /*0730*/  @P1 FMUL R12, R13, R16 ;  /* 0x000000100d0c1220 */ /* 0x001fc80000400000 */
[----:B--2---:R-:W-:-:S05]  /*0740*/  FADD R15, R15, R12 ;  /* 0x0000000c0f0f7221 */ /* 0x004fca0000000000 */
[----:B------:R0:W-:Y:S04]  /*0750*/  STG.E desc[UR6][R4.64], R15 ;  /* 0x0000000f04007986 */ /* 0x0001e8000c101906 */
[----:B------:R-:W2:Y:S04]  /*0760*/  @P2 LDG.E R12, desc[UR6][R8.64+0x4] ;  /* 0x00000406080c2981 */ /* 0x000ea8000c1e1900 */
[----:B------:R-:W2:Y:S01]  /*0770*/  @P2 LDG.E R13, desc[UR6][R2.64] ;  /* 0x00000006020d2981 */ /* 0x000ea2000c1e1900 */
[----:B------:R-:W-:-:S05]  /*0780*/  VIADD R17, R11, 0x2 ;  /* 0x000000020b117836 */ /* 0x000fca0000000000 */
[C---:B------:R-:W-:Y:S02]  /*0790*/  ISETP.GT.AND P1, PT, R17.reuse, -0x1, P0 ;  /* 0xffffffff1100780c */ /* 0x040fe40000724270 */
[----:B------:R-:W-:Y:S02]  /*07a0*/  MOV R14, RZ ;  /* 0x000000ff000e7202 */ /* 0x000fe40000000f00 */
[----:B------:R-:W-:Y:S01]  /*07b0*/  ISETP.LT.AND P1, PT, R17, R10, P1 ;  /* 0x0000000a1100720c */ /* 0x000fe20000f21270 */
[----:B--2---:R-:W-:-:S04]  /*07c0*/  @P2 FADD R12, R12, -R13 ;  /* 0x8000000d0c0c2221 */ /* 0x004fc80000000000 */
[----:B-1----:R-:W-:-:S08]  /*07d0*/  @P2 FMUL R14, R12, R19 ;  /* 0x000000130c0e2220 */ /* 0x002fd00000400000 */
[----:B------:R-:W1:Y:S01]  /*07e0*/  @P1 LDC R19, c[0x0][0x39c] ;  /* 0x0000e700ff131b82 */ /* 0x000e620000000800 */
[----:B------:R-:W-:-:S05]  /*07f0*/  FADD R13, R14, R15 ;  /* 0x0000000f0e0d7221 */ /* 0x000fca0000000000 */
[----:B------:R2:W-:Y:S04]  /*0800*/  STG.E desc[UR6][R4.64], R13 ;  /* 0x0000000d04007986 */ /* 0x0005e8000c101906 */
[----:B------:R-:W3:Y:S04]  /*0810*/  @P1 LDG.E R12, desc[UR6][R8.64+0x8] ;  /* 0x00000806080c1981 */ /* 0x000ee8000c1e1900 */
[----:B0-----:R-:W3:Y:S01]  /*0820*/  @P1 LDG.E R15, desc[UR6][R2.64] ;  /* 0x00000006020f1981 */ /* 0x001ee2000c1e1900 */
[----:B------:R-:W-:Y:S02]  /*0830*/  VIADD R17, R11, 0x3 ;  /* 0x000000030b117836 */ /* 0x000fe40000000000 */
[----:B------:R-:W-:-:S03]  /*0840*/  HFMA2 R14, -RZ, RZ, 0, 0 ;  /* 0x00000000ff0e7431 */ /* 0x000fc600000001ff */
[----:B------:R-:W-:-:S04]  /*0850*/  ISETP.GT.AND P2, PT, R17, -0x1, P0 ;  /* 0xffffffff1100780c */ /* 0x000fc80000744270 */
[----:B------:R-:W-:-:S13]  /*0860*/  ISETP.LT.AND P2, PT, R17, R10, P2 ;  /* 0x0000000a1100720c */ /* 0x000fda0001741270 */
[----:B------:R-:W0:Y:S01]  /*0870*/  @P2 LDC R17, c[0x0][0x39c] ;  /* 0x0000e700ff112b82 */ /* 0x000e220000000800 */
[----:B---3--:R-:W-:-:S04]  /*0880*/  @P1 FADD R12, R12, -R15 ;  /* 0x8000000f0c0c1221 */ /* 0x008fc80000000000 */
[----:B-1----:R-:W-:-:S04]  /*0890*/  @P1 FMUL R14, R12, R19 ;  /* 0x000000130c0e1220 */ /* 0x002fc80000400000 */
[----:B------:R-:W-:-:S05]  /*08a0*/  FADD R15, R14, R13 ;  /* 0x0000000d0e0f7221 */ /* 0x000fca0000000000 */
[----:B------:R1:W-:Y:S04]  /*08b0*/  STG.E desc[UR6][R4.64], R15 ;  /* 0x0000000f04007986 */ /* 0x0003e8000c101906 */
[----:B------:R3:W4:Y:S04]  /*08c0*/  @P2 LDG.E R12, desc[UR6][R8.64+0xc] ;  /* 0x00000c06080c2981 */ /* 0x000728000c1e1900 */
[----:B--2---:R-:W4:Y:S01]  /*08d0*/  @P2 LDG.E R13, desc[UR6][R2.64] ;  /* 0x00000006020d2981 */ /* 0x004f22000c1e1900 */
[----:B------:R-:W-:Y:S01]  /*08e0*/  IMAD.MOV.U32 R14, RZ, RZ, RZ ;  /* 0x000000ffff0e7224 */ /* 0x000fe200078e00ff */
[----:B------:R-:W-:-:S04]  /*08f0*/  UIADD3 UR5, UPT, UPT, UR5, 0x4, URZ ;  /* 0x0000000405057890 */ /* 0x000fc8000fffe0ff */
[----:B------:R-:W-:Y:S01]  /*0900*/  UISETP.GE.AND UP1, UPT, UR5, UR8, UPT ;  /* 0x000000080500728c */ /* 0x000fe2000bf26270 */
[----:B---3--:R-:W-:Y:S01]  /*0910*/  IADD3 R8, P1, PT, R8, 0x10, RZ ;  /* 0x0000001008087810 */ /* 0x008fe20007f3e0ff */
[----:B------:R-:W-:-:S03]  /*0920*/  VIADD R11, R11, 0x4 ;  /* 0x000000040b0b7836 */ /* 0x000fc60000000000 */
[----:B------:R-:W-:Y:S01]  /*0930*/  IADD3.X R9, PT, PT, RZ, R9, RZ, P1, !PT ;  /* 0x00000009ff097210 */ /* 0x000fe20000ffe4ff */
[----:B----4-:R-:W-:-:S04]  /*0940*/  @P2 FADD R12, R12, -R13 ;  /* 0x8000000d0c0c2221 */ /* 0x010fc80000000000 */
[----:B0-----:R-:W-:-:S04]  /*0950*/  @P2 FMUL R14, R12, R17 ;  /* 0x000000110c0e2220 */ /* 0x001fc80000400000 */
[----:B------:R-:W-:-:S05]  /*0960*/  FADD R13, R14, R15 ;  /* 0x0000000f0e0d7221 */ /* 0x000fca0000000000 */
[----:B------:R1:W-:Y:S01]  /*0970*/  STG.E desc[UR6][R4.64], R13 ;  /* 0x0000000d04007986 */ /* 0x0003e2000c101906 */
[----:B------:R-:W-:Y:S05]  /*0980*/  BRA.U !UP1, `(.L_x_1) ;  /* 0xfffffffd09387547 */ /* 0x000fea000b83ffff */
.L_x_0:
[----:B------:R-:W-:Y:S02]  /*0990*/  UIADD3 UR8, UPT, UPT, -UR5, UR10, URZ ;  /* 0x0000000a05087290 */ /* 0x000fe4000fffe1ff */
[----:B------:R-:W-:Y:S02]  /*09a0*/  UISETP.GE.AND UP1, UPT, UR4, UR9, UPT ;  /* 0x000000090400728c */ /* 0x000fe4000bf26270 */
[----:B------:R-:W-:-:S09]  /*09b0*/  UISETP.GT.AND UP2, UPT, UR8, 0x1, UPT ;  /* 0x000000010800788c */ /* 0x000fd2000bf44270 */
[----:B------:R-:W-:Y:S05]  /*09c0*/  BRA.U !UP2, `(.L_x_2) ;  /* 0x000000010a787547 */ /* 0x000fea000b800000 */
[C---:B------:R-:W-:Y:S01]  /*09d0*/  ISETP.GT.AND P1, PT, R11.reuse, -0x1, P0 ;  /* 0xffffffff0b00780c */ /* 0x040fe20000724270 */
[----:B------:R-:W2:Y:S03]  /*09e0*/  LDG.E R14, desc[UR6][R4.64] ;  /* 0x00000006040e7981 */ /* 0x000ea6000c1e1900 */
[----:B------:R-:W-:-:S13]  /*09f0*/  ISETP.LT.AND P1, PT, R11, R10, P1 ;  /* 0x0000000a0b00720c */ /* 0x000fda0000f21270 */
[----:B-1----:R-:W3:Y:S01]  /*0a00*/  @P1 LDG.E R13, desc[UR6][R2.64] ;  /* 0x00000006020d1981 */ /* 0x002ee2000c1e1900 */
[----:B------:R-:W0:Y:S03]  /*0a10*/  @P1 LDC R17, c[0x0][0x39c] ;  /* 0x0000e700ff111b82 */ /* 0x000e260000000800 */
[----:B------:R-:W3:Y:S01]  /*0a20*/  @P1 LDG.E R12, desc[UR6][R8.64] ;  /* 0x00000006080c1981 */ /* 0x000ee2000c1e1900 */
[----:B------:R-:W-:-:S04]  /*0a30*/  IADD3 R15, PT, PT, R11, 0x1, RZ ;  /* 0x000000010b0f7810 */ /* 0x000fc80007ffe0ff */
[----:B------:R-:W-:Y:S01]  /*0a40*/  ISETP.GT.AND P2, PT, R15, -0x1, P0 ;  /* 0xffffffff0f00780c */ /* 0x000fe20000744270 */
[----:B------:R-:W-:-:S03]  /*0a50*/  IMAD.MOV.U32 R11, RZ, RZ, RZ ;  /* 0x000000ffff0b7224 */ /* 0x000fc600078e00ff */
[----:B------:R-:W-:Y:S01]  /*0a60*/  ISETP.LT.AND P2, PT, R15, R10, P2 ;  /* 0x0000000a0f00720c */ /* 0x000fe20001741270 */
[----:B---3--:R-:W-:-:S04]  /*0a70*/  @P1 FADD R12, R12, -R13 ;  /* 0x8000000d0c0c1221 */ /* 0x008fc80000000000 */
[----:B0-----:R-:W-:-:S08]  /*0a80*/  @P1 FMUL R11, R12, R17 ;  /* 0x000000110c0b1220 */ /* 0x001fd00000400000 */
[----:B------:R-:W0:Y:S01]  /*0a90*/  @P2 LDC R17, c[0x0][0x39c] ;  /* 0x0000e700ff112b82 */ /* 0x000e220000000800 */
[----:B--2---:R-:W-:-:S05]  /*0aa0*/  FADD R11, R11, R14 ;  /* 0x0000000e0b0b7221 */ /* 0x004fca0000000000 */
[----:B------:R1:W-:Y:S04]  /*0ab0*/  STG.E desc[UR6][R4.64], R11 ;  /* 0x0000000b04007986 */ /* 0x0003e8000c101906 */
[----:B------:R-:W2:Y:S04]  /*0ac0*/  @P2 LDG.E R12, desc[UR6][R8.64+0x4] ;  /* 0x00000406080c2981 */ /* 0x000ea8000c1e1900 */
[----:B------:R-:W2:Y:S01]  /*0ad0*/  @P2 LDG.E R13, desc[UR6][R2.64] ;  /* 0x00000006020d2981 */ /* 0x000ea2000c1e1900 */
[----:B------:R-:W-:Y:S01]  /*0ae0*/  MOV R14, RZ ;  /* 0x000000ff000e7202 */ /* 0x000fe20000000f00 */
[----:B------:R-:W-:-:S02]  /*0af0*/  UIADD3 UR5, UPT, UPT, UR5, 0x1, URZ ;  /* 0x0000000105057890 */ /* 0x000fc4000fffe0ff */
[----:B------:R-:W-:Y:S02]  /*0b00*/  UPLOP3.LUT UP0, UPT, UPT, UPT, UPT, 0x40, 0x4 ;  /* 0x000000000004789c */ /* 0x000fe40003f0e870 */
[----:B------:R-:W-:Y:S01]  /*0b10*/  UIADD3 UR5, UPT, UPT, UR5, 0x1, URZ ;  /* 0x0000000105057890 */ /* 0x000fe2000fffe0ff */
[----:B--2---:R-:W-:-:S04]  /*0b20*/  @P2 FADD R12, R12, -R13 ;  /* 0x8000000d0c0c2221 */ /* 0x004fc80000000000 */
[----:B0-----:R-:W-:-:S04]  /*0b30*/  @P2 FMUL R14, R12, R17 ;  /* 0x000000110c0e2220 */ /* 0x001fc80000400000 */
[----:B------:R-:W-:-:S05]  /*0b40*/  FADD R13, R14, R11 ;  /* 0x0000000b0e0d7221 */ /* 0x000fca0000000000 */
[----:B------:R0:W-:Y:S01]  /*0b50*/  STG.E desc[UR6][R4.64], R13 ;  /* 0x0000000d04007986 */ /* 0x0001e2000c101906 */
[----:B------:R-:W-:-:S04]  /*0b60*/  IADD3 R12, P1, PT, R8, 0x4, RZ ;  /* 0x00000004080c7810 */ /* 0x000fc80007f3e0ff */
[----:B------:R-:W-:Y:S01]  /*0b70*/  IADD3 R8, P2, PT, R12, 0x4, RZ ;  /* 0x000000040c087810 */ /* 0x000fe20007f5e0ff */
[----:B------:R-:W-:Y:S01]  /*0b80*/  IMAD.X R9, RZ, RZ, R9, P1 ;  /* 0x000000ffff097224 */ /* 0x000fe200008e0609 */
[----:B-1----:R-:W-:-:S03]  /*0b90*/  IADD3 R11, PT, PT, R15, 0x1, RZ ;  /* 0x000000010f0b7810 */ /* 0x002fc60007ffe0ff */
[----:B------:R-:W-:-:S08]  /*0ba0*/  IMAD.X R9, RZ, RZ, R9, P2 ;  /* 0x000000ffff097224 */ /* 0x000fd000010e0609 */
.L_x_2:
[----:B------:R-:W-:-:S09]  /*0bb0*/  UISETP.LT.OR UP0, UPT, UR5, UR10, UP0 ;  /* 0x0000000a0500728c */ /* 0x000fd20008701670 */
[----:B------:R-:W-:Y:S05]  /*0bc0*/  BRA.U !UP0, `(.L_x_3) ;  /* 0x00000001082c7547 */ /* 0x000fea000b800000 */
[C---:B------:R-:W-:Y:S01]  /*0bd0*/  ISETP.GT.AND P0, PT, R11.reuse, -0x1, P0 ;  /* 0xffffffff0b00780c */ /* 0x040fe20000704270 */
[----:B01----:R-:W2:Y:S03]  /*0be0*/  LDG.E R13, desc[UR6][R4.64] ;  /* 0x00000006040d7981 */ /* 0x003ea6000c1e1900 */
[----:B------:R-:W-:-:S13]  /*0bf0*/  ISETP.LT.AND P0, PT, R11, R10, P0 ;  /* 0x0000000a0b00720c */ /* 0x000fda0000701270 */
[----:B------:R-:W3:Y:S01]  /*0c00*/  @P0 LDG.E R8, desc[UR6][R8.64] ;  /* 0x0000000608080981 */ /* 0x000ee2000c1e1900 */
[----:B------:R-:W0:Y:S03]  /*0c10*/  @P0 LDC R12, c[0x0][0x39c] ;  /* 0x0000e700ff0c0b82 */ /* 0x000e260000000800 */
[----:B------:R-:W3:Y:S01]  /*0c20*/  @P0 LDG.E R11, desc[UR6][R2.64] ;  /* 0x00000006020b0981 */ /* 0x000ee2000c1e1900 */
[----:B------:R-:W-:Y:S02]  /*0c30*/  HFMA2 R10, -RZ, RZ, 0, 0 ;  /* 0x00000000ff0a7431 */ /* 0x000fe400000001ff */
[----:B---3--:R-:W-:-:S04]  /*0c40*/  @P0 FADD R11, R8, -R11 ;  /* 0x8000000b080b0221 */ /* 0x008fc80000000000 */
[----:B0-----:R-:W-:-:S04]  /*0c50*/  @P0 FMUL R10, R11, R12 ;  /* 0x0000000c0b0a0220 */ /* 0x001fc80000400000 */
[----:B--2---:R-:W-:-:S05]  /*0c60*/  FADD R11, R10, R13 ;  /* 0x0000000d0a0b7221 */ /* 0x004fca0000000000 */
[----:B------:R2:W-:Y:S02]  /*0c70*/  STG.E desc[UR6][R4.64], R11 ;  /* 0x0000000b04007986 */ /* 0x0005e4000c101906 */
.L_x_3:
[----:B------:R-:W-:Y:S05]  /*0c80*/  BRA.U !UP1, `(.L_x_4) ;  /* 0xfffffff909287547 */ /* 0x000fea000b83ffff */
[----:B------:R-:W-:Y:S05]  /*0c90*/  EXIT ;  /* 0x000000000000794d */ /* 0x000fea0003800000 */
.L_x_5:
[----:B------:R-:W-:-:S00]  /*0ca0*/  BRA `(.L_x_5) ;  /* 0xfffffffc00fc7947 */ /* 0x000fc0000383ffff */
[----:B------:R-:W-:-:S00]  /*0cb0*/  NOP ;  /* 0x0000000000007918 */ /* 0x000fc00000000000 */
        /* <DEDUP_REMOVED lines=12> */
.L_x_50:


//--------------------- .text._Z23binarize_weights_kernelPfiiS_ --------------------------
	.section	.text._Z23binarize_weights_kernelPfiiS_,"ax",@progbits
	.align	128
        .global         _Z23binarize_weights_kernelPfiiS_
        .type           _Z23binarize_weights_kernelPfiiS_,@function
        .size           _Z23binarize_weights_kernelPfiiS_,(.L_x_48 - _Z23binarize_weights_kernelPfiiS_)
        .other          _Z23binarize_weights_kernelPfiiS_,@"STO_CUDA_ENTRY STV_DEFAULT"
_Z23binarize_weights_kernelPfiiS_:
.text._Z23binarize_weights_kernelPfiiS_:
        /* <DEDUP_REMOVED lines=11> */
[----:B------:R-:W0:Y:S01]  /*00b0*/  LDC R0, c[0x0][0x38c] ;  /* 0x0000e300ff007b82 */ /* 0x000e220000000800 */
[----:B------:R-:W1:Y:S01]  /*00c0*/  LDCU.64 UR6, c[0x0][0x358] ;  /* 0x00006b00ff0677ac */ /* 0x000e620008000a00 */
[----:B------:R-:W-:Y:S01]  /*00d0*/  IMAD.MOV.U32 R9, RZ, RZ, RZ ;  /* 0x000000ffff097224 */ /* 0x000fe200078e00ff */
[----:B0-----:R-:W-:-:S13]  /*00e0*/  ISETP.GE.AND P1, PT, R0, 0x1, PT ;  /* 0x000000010000780c */ /* 0x001fda0003f26270 */
[----:B-1----:R-:W-:Y:S05]  /*00f0*/  @!P1 BRA `(.L_x_6) ;  /* 0x0000000000b89947 */ /* 0x002fea0003800000 */
[----:B------:R-:W0:Y:S01]  /*0100*/  LDC.64 R6, c[0x0][0x380] ;  /* 0x0000e000ff067b82 */ /* 0x000e220000000a00 */
[----:B------:R-:W-:Y:S01]  /*0110*/  ISETP.GT.AND P2, PT, R0, 0x3, PT ;  /* 0x000000030000780c */ /* 0x000fe20003f44270 */
[----:B------:R-:W-:Y:S01]  /*0120*/  IMAD R3, R3, R0, RZ ;  /* 0x0000000003037224 */ /* 0x000fe200078e02ff */
[----:B------:R-:W-:Y:S01]  /*0130*/  UMOV UR4, URZ ;  /* 0x000000ff00047c82 */ /* 0x000fe20008000000 */
[----:B------:R-:W-:Y:S01]  /*0140*/  PLOP3.LUT P0, PT, PT, PT, PT, 0x80, 0x8 ;  /* 0x000000000008781c */ /* 0x000fe20003f0f070 */
[----:B------:R-:W-:Y:S02]  /*0150*/  IMAD.MOV.U32 R9, RZ, RZ, RZ ;  /* 0x000000ffff097224 */ /* 0x000fe400078e00ff */
[----:B0-----:R-:W-:-:S04]  /*0160*/  IMAD.WIDE R6, R3, 0x4, R6 ;  /* 0x0000000403067825 */ /* 0x001fc800078e0206 */
[----:B------:R-:W-:Y:S02]  /*0170*/  IMAD.MOV.U32 R11, RZ, RZ, R6 ;  /* 0x000000ffff0b7224 */ /* 0x000fe400078e0006 */
[----:B------:R-:W-:Y:S01]  /*0180*/  IMAD.MOV.U32 R8, RZ, RZ, R7 ;  /* 0x000000ffff087224 */ /* 0x000fe200078e0007 */
[----:B------:R-:W-:Y:S06]  /*0190*/  @!P2 BRA `(.L_x_7) ;  /* 0x000000000044a947 */ /* 0x000fec0003800000 */
[----:B------:R-:W-:Y:S01]  /*01a0*/  PLOP3.LUT P0, PT, PT, PT, PT, 0x8, 0x80 ;  /* 0x000000000080781c */ /* 0x000fe20003f0e170 */
[----:B------:R-:W-:-:S12]  /*01b0*/  VIADD R12, R0, 0xfffffffd ;  /* 0xfffffffd000c7836 */ /* 0x000fd80000000000 */
.L_x_8:
[----:B------:R-:W-:Y:S02]  /*01c0*/  IMAD.MOV.U32 R6, RZ, RZ, R11 ;  /* 0x000000ffff067224 */ /* 0x000fe400078e000b */
[----:B------:R-:W-:-:S05]  /*01d0*/  IMAD.MOV.U32 R7, RZ, RZ, R8 ;  /* 0x000000ffff077224 */ /* 0x000fca00078e0008 */
[----:B------:R-:W2:Y:S04]  /*01e0*/  LDG.E R4, desc[UR6][R6.64] ;  /* 0x0000000606047981 */ /* 0x000ea8000c1e1900 */
[----:B------:R-:W3:Y:S04]  /*01f0*/  LDG.E R3, desc[UR6][R6.64+0x4] ;  /* 0x0000040606037981 */ /* 0x000ee8000c1e1900 */
[----:B------:R-:W4:Y:S04]  /*0200*/  LDG.E R8, desc[UR6][R6.64+0x8] ;  /* 0x0000080606087981 */ /* 0x000f28000c1e1900 */
[----:B------:R-:W5:Y:S01]  /*0210*/  LDG.E R10, desc[UR6][R6.64+0xc] ;  /* 0x00000c06060a7981 */ /* 0x000f62000c1e1900 */
[----:B------:R-:W-:Y:S01]  /*0220*/  UIADD3 UR4, UPT, UPT, UR4, 0x4, URZ ;  /* 0x0000000404047890 */ /* 0x000fe2000fffe0ff */
[----:B------:R-:W-:-:S05]  /*0230*/  IADD3 R11, P3, PT, R6, 0x10, RZ ;  /* 0x00000010060b7810 */ /* 0x000fca0007f7e0ff */
[----:B------:R-:W-:Y:S01]  /*0240*/  ISETP.LE.AND P2, PT, R12, UR4, PT ;  /* 0x000000040c007c0c */ /* 0x000fe2000bf43270 */
[----:B--2---:R-:W-:-:S04]  /*0250*/  FADD R4, |R4|, R9 ;  /* 0x0000000904047221 */ /* 0x004fc80000000200 */
[----:B---3--:R-:W-:-:S04]  /*0260*/  FADD R3, R4, |R3| ;  /* 0x4000000304037221 */ /* 0x008fc80000000000 */
[----:B----4-:R-:W-:Y:S01]  /*0270*/  FADD R3, R3, |R8| ;  /* 0x4000000803037221 */ /* 0x010fe20000000000 */
[----:B------:R-:W-:-:S03]  /*0280*/  IMAD.X R8, RZ, RZ, R7, P3 ;  /* 0x000000ffff087224 */ /* 0x000fc600018e0607 */
[----:B-----5:R-:W-:Y:S01]  /*0290*/  FADD R9, R3, |R10| ;  /* 0x4000000a03097221 */ /* 0x020fe20000000000 */
[----:B------:R-:W-:Y:S06]  /*02a0*/  @!P2 BRA `(.L_x_8) ;  /* 0xfffffffc00c4a947 */ /* 0x000fec000383ffff */
.L_x_7:
[----:B------:R-:W-:-:S05]  /*02b0*/  VIADD R3, R0, -UR4 ;  /* 0x8000000400037c36 */ /* 0x000fca0008000000 */
[----:B------:R-:W-:-:S13]  /*02c0*/  ISETP.GT.AND P2, PT, R3, 0x1, PT ;  /* 0x000000010300780c */ /* 0x000fda0003f44270 */
[----:B------:R-:W-:Y:S05]  /*02d0*/  @!P2 BRA `(.L_x_9) ;  /* 0x000000000028a947 */ /* 0x000fea0003800000 */
[----:B------:R-:W-:Y:S02]  /*02e0*/  IMAD.MOV.U32 R6, RZ, RZ, R11 ;  /* 0x000000ffff067224 */ /* 0x000fe400078e000b */
[----:B------:R-:W-:-:S05]  /*02f0*/  IMAD.MOV.U32 R7, RZ, RZ, R8 ;  /* 0x000000ffff077224 */ /* 0x000fca00078e0008 */
[----:B------:R-:W2:Y:S04]  /*0300*/  LDG.E R4, desc[UR6][R6.64] ;  /* 0x0000000606047981 */ /* 0x000ea8000c1e1900 */
[----:B------:R-:W3:Y:S01]  /*0310*/  LDG.E R3, desc[UR6][R6.64+0x4] ;  /* 0x0000040606037981 */ /* 0x000ee2000c1e1900 */
[----:B------:R-:W-:Y:S01]  /*0320*/  IADD3 R11, P2, PT, R11, 0x8, RZ ;  /* 0x000000080b0b7810 */ /* 0x000fe20007f5e0ff */
[----:B------:R-:W-:Y:S01]  /*0330*/  UIADD3 UR4, UPT, UPT, UR4, 0x2, URZ ;  /* 0x0000000204047890 */ /* 0x000fe2000fffe0ff */
[----:B------:R-:W-:-:S03]  /*0340*/  PLOP3.LUT P0, PT, PT, PT, PT, 0x8, 0x80 ;  /* 0x000000000080781c */ /* 0x000fc60003f0e170 */
[----:B------:R-:W-:Y:S02]  /*0350*/  IMAD.X R8, RZ, RZ, R8, P2 ;  /* 0x000000ffff087224 */ /* 0x000fe400010e0608 */
[----:B--2---:R-:W-:-:S04]  /*0360*/  FADD R4, R9, |R4| ;  /* 0x4000000409047221 */ /* 0x004fc80000000000 */
[----:B---3--:R-:W-:-:S07]  /*0370*/  FADD R9, R4, |R3| ;  /* 0x4000000304097221 */ /* 0x008fce0000000000 */
.L_x_9:
[----:B------:R-:W-:Y:S01]  /*0380*/  ISETP.GT.OR P0, PT, R0, UR4, P0 ;  /* 0x0000000400007c0c */ /* 0x000fe20008704670 */
[----:B------:R-:W-:Y:S02]  /*0390*/  IMAD.MOV.U32 R6, RZ, RZ, R11 ;  /* 0x000000ffff067224 */ /* 0x000fe400078e000b */
[----:B------:R-:W-:-:S10]  /*03a0*/  IMAD.MOV.U32 R7, RZ, RZ, R8 ;  /* 0x000000ffff077224 */ /* 0x000fd400078e0008 */
[----:B------:R-:W-:Y:S05]  /*03b0*/  @!P0 BRA `(.L_x_6) ;  /* 0x0000000000088947 */ /* 0x000fea0003800000 */
[----:B------:R-:W2:Y:S02]  /*03c0*/  LDG.E R6, desc[UR6][R6.64] ;  /* 0x0000000606067981 */ /* 0x000ea4000c1e1900 */
[----:B--2---:R-:W-:-:S07]  /*03d0*/  FADD R9, R9, |R6| ;  /* 0x4000000609097221 */ /* 0x004fce0000000000 */
.L_x_6:
[----:B------:R-:W-:Y:S01]  /*03e0*/  I2FP.F32.S32 R6, R0 ;  /* 0x0000000000067245 */ /* 0x000fe20000201400 */
[----:B------:R-:W-:Y:S03]  /*03f0*/  BSSY.RECONVERGENT B0, `(.L_x_10) ;  /* 0x000000c000007945 */ /* 0x000fe60003800200 */
[----:B------:R-:W0:Y:S08]  /*0400*/  MUFU.RCP R3, R6 ;  /* 0x0000000600037308 */ /* 0x000e300000001000 */
[----:B------:R-:W1:Y:S01]  /*0410*/  FCHK P0, R9, R6 ;  /* 0x0000000609007302 */ /* 0x000e620000000000 */
[----:B0-----:R-:W-:-:S04]  /*0420*/  FFMA R0, -R6, R3, 1 ;  /* 0x3f80000006007423 */ /* 0x001fc80000000103 */
[----:B------:R-:W-:-:S04]  /*0430*/  FFMA R0, R3, R0, R3 ;  /* 0x0000000003007223 */ /* 0x000fc80000000003 */
[----:B------:R-:W-:-:S04]  /*0440*/  FFMA R3, R0, R9, RZ ;  /* 0x0000000900037223 */ /* 0x000fc800000000ff */
[----:B------:R-:W-:-:S04]  /*0450*/  FFMA R4, -R6, R3, R9 ;  /* 0x0000000306047223 */ /* 0x000fc80000000109 */
[----:B------:R-:W-:Y:S01]  /*0460*/  FFMA R0, R0, R4, R3 ;  /* 0x0000000400007223 */ /* 0x000fe20000000003 */
[----:B-1----:R-:W-:Y:S06]  /*0470*/  @!P0 BRA `(.L_x_11) ;  /* 0x00000000000c8947 */ /* 0x002fec0003800000 */
[----:B------:R-:W-:Y:S01]  /*0480*/  IMAD.MOV.U32 R3, RZ, RZ, R9 ;  /* 0x000000ffff037224 */ /* 0x000fe200078e0009 */
[----:B------:R-:W-:-:S07]  /*0490*/  MOV R4, 0x4b0 ;  /* 0x000004b000047802 */ /* 0x000fce0000000f00 */
[----:B------:R-:W-:Y:S05]  /*04a0*/  CALL.REL.NOINC `($__internal_0_$__cuda_sm3x_div_rn_noftz_f32_slowpath) ;  /* 0x00000004001c7944 */ /* 0x000fea0003c00000 */
.L_x_11:
[----:B------:R-:W-:Y:S05]  /*04b0*/  BSYNC.RECONVERGENT B0 ;  /* 0x0000000000007941 */ /* 0x000fea0003800200 */
.L_x_10:
[----:B------:R-:W-:Y:S05]  /*04c0*/  @!P1 EXIT ;  /* 0x000000000000994d */ /* 0x000fea0003800000 */
[----:B------:R-:W0:Y:S01]  /*04d0*/  LDC.64 R6, c[0x0][0x390] ;  /* 0x0000e400ff067b82 */ /* 0x000e220000000a00 */
[----:B------:R-:W1:Y:S01]  /*04e0*/  LDCU UR4, c[0x0][0x38c] ;  /* 0x00007180ff0477ac */ /* 0x000e620008000800 */
[----:B------:R-:W-:Y:S01]  /*04f0*/  IMAD R2, R5, UR5, R2 ;  /* 0x0000000505027c24 */ /* 0x000fe2000f8e0202 */
[----:B------:R-:W-:-:S05]  /*0500*/  PLOP3.LUT P0, PT, PT, PT, PT, 0x80, 0x8 ;  /* 0x000000000008781c */ /* 0x000fca0003f0f070 */
[----:B------:R-:W2:Y:S01]  /*0510*/  LDC.64 R8, c[0x0][0x380] ;  /* 0x0000e000ff087b82 */ /* 0x000ea20000000a00 */
[----:B-1----:R-:W-:Y:S02]  /*0520*/  UISETP.GT.AND UP0, UPT, UR4, 0x3, UPT ;  /* 0x000000030400788c */ /* 0x002fe4000bf04270 */
[----:B------:R-:W-:-:S04]  /*0530*/  IMAD R5, R2, UR4, RZ ;  /* 0x0000000402057c24 */ /* 0x000fc8000f8e02ff */
[----:B0-----:R-:W-:-:S04]  /*0540*/  IMAD.WIDE R2, R5, 0x4, R6 ;  /* 0x0000000405027825 */ /* 0x001fc800078e0206 */
[----:B------:R-:W-:Y:S02]  /*0550*/  IMAD.MOV.U32 R10, RZ, RZ, R2 ;  /* 0x000000ffff0a7224 */ /* 0x000fe400078e0002 */
[----:B------:R-:W-:Y:S02]  /*0560*/  IMAD.MOV.U32 R11, RZ, RZ, R3 ;  /* 0x000000ffff0b7224 */ /* 0x000fe400078e0003 */
[----:B--2---:R-:W-:-:S04]  /*0570*/  IMAD.WIDE R8, R5, 0x4, R8 ;  /* 0x0000000405087825 */ /* 0x004fc800078e0208 */
[----:B------:R-:W-:Y:S02]  /*0580*/  IMAD.MOV.U32 R2, RZ, RZ, R8 ;  /* 0x000000ffff027224 */ /* 0x000fe400078e0008 */
[----:B------:R-:W-:Y:S02]  /*0590*/  IMAD.MOV.U32 R3, RZ, RZ, R9 ;  /* 0x000000ffff037224 */ /* 0x000fe400078e0009 */
[----:B------:R-:W-:Y:S01]  /*05a0*/  IMAD.MOV.U32 R6, RZ, RZ, RZ ;  /* 0x000000ffff067224 */ /* 0x000fe200078e00ff */
[----:B------:R-:W-:Y:S06]  /*05b0*/  BRA.U !UP0, `(.L_x_12) ;  /* 0x00000001086c7547 */ /* 0x000fec000b800000 */
[----:B------:R-:W-:Y:S01]  /*05c0*/  PLOP3.LUT P0, PT, PT, PT, PT, 0x8, 0x80 ;  /* 0x000000000080781c */ /* 0x000fe20003f0e170 */
[----:B------:R-:W-:-:S12]  /*05d0*/  UIADD3 UR5, UPT, UPT, UR4, -0x3, URZ ;  /* 0xfffffffd04057890 */ /* 0x000fd8000fffe0ff */
.L_x_13:
[----:B0-----:R-:W2:Y:S01]  /*05e0*/  LDG.E R4, desc[UR6][R2.64] ;  /* 0x0000000602047981 */ /* 0x001ea2000c1e1900 */
[----:B------:R-:W-:Y:S01]  /*05f0*/  IMAD.MOV.U32 R5, RZ, RZ, R11 ;  /* 0x000000ffff057224 */ /* 0x000fe200078e000b */
[----:B--2---:R-:W-:Y:S01]  /*0600*/  FSETP.GT.AND P1, PT, R4, RZ, PT ;  /* 0x000000ff0400720b */ /* 0x004fe20003f24000 */
[----:B------:R-:W-:-:S03]  /*0610*/  IMAD.MOV.U32 R4, RZ, RZ, R10 ;  /* 0x000000ffff047224 */ /* 0x000fc600078e000a */
[----:B------:R-:W-:-:S05]  /*0620*/  FSEL R7, R0, -R0, P1 ;  /* 0x8000000000077208 */ /* 0x000fca0000800000 */
[----:B------:R-:W-:Y:S04]  /*0630*/  STG.E desc[UR6][R4.64], R7 ;  /* 0x0000000704007986 */ /* 0x000fe8000c101906 */
[----:B------:R-:W2:Y:S02]  /*0640*/  LDG.E R8, desc[UR6][R2.64+0x4] ;  /* 0x0000040602087981 */ /* 0x000ea4000c1e1900 */
[----:B--2---:R-:W-:-:S04]  /*0650*/  FSETP.GT.AND P1, PT, R8, RZ, PT ;  /* 0x000000ff0800720b */ /* 0x004fc80003f24000 */
[----:B------:R-:W-:-:S05]  /*0660*/  FSEL R9, R0, -R0, P1 ;  /* 0x8000000000097208 */ /* 0x000fca0000800000 */
[----:B------:R-:W-:Y:S04]  /*0670*/  STG.E desc[UR6][R4.64+0x4], R9 ;  /* 0x0000040904007986 */ /* 0x000fe8000c101906 */
[----:B------:R-:W2:Y:S02]  /*0680*/  LDG.E R8, desc[UR6][R2.64+0x8] ;  /* 0x0000080602087981 */ /* 0x000ea4000c1e1900 */
[----:B--2---:R-:W-:-:S04]  /*0690*/  FSETP.GT.AND P1, PT, R8, RZ, PT ;  /* 0x000000ff0800720b */ /* 0x004fc80003f24000 */
[----:B------:R-:W-:-:S05]  /*06a0*/  FSEL R11, R0, -R0, P1 ;  /* 0x80000000000b7208 */ /* 0x000fca0000800000 */
[----:B------:R0:W-:Y:S04]  /*06b0*/  STG.E desc[UR6][R4.64+0x8], R11 ;  /* 0x0000080b04007986 */ /* 0x0001e8000c101906 */
[----:B------:R1:W2:Y:S01]  /*06c0*/  LDG.E R8, desc[UR6][R2.64+0xc] ;  /* 0x00000c0602087981 */ /* 0x0002a2000c1e1900 */
[----:B------:R-:W-:Y:S01]  /*06d0*/  VIADD R6, R6, 0x4 ;  /* 0x0000000406067836 */ /* 0x000fe20000000000 */
[----:B------:R-:W-:-:S05]  /*06e0*/  IADD3 R10, P2, PT, R4, 0x10, RZ ;  /* 0x00000010040a7810 */ /* 0x000fca0007f5e0ff */
[----:B0-----:R-:W-:Y:S01]  /*06f0*/  IMAD.X R11, RZ, RZ, R5, P2 ;  /* 0x000000ffff0b7224 */ /* 0x001fe200010e0605 */
[----:B-1----:R-:W-:-:S05]  /*0700*/  IADD3 R2, P3, PT, R2, 0x10, RZ ;  /* 0x0000001002027810 */ /* 0x002fca0007f7e0ff */
[----:B------:R-:W-:Y:S01]  /*0710*/  IMAD.X R3, RZ, RZ, R3, P3 ;  /* 0x000000ffff037224 */ /* 0x000fe200018e0603 */
[----:B--2---:R-:W-:-:S04]  /*0720*/  FSETP.GT.AND P1, PT, R8, RZ, PT ;  /* 0x000000ff0800720b */ /* 0x004fc80003f24000 */
[----:B------:R-:W-:Y:S02]  /*0730*/  FSEL R7, R0, -R0, P1 ;  /* 0x8000000000077208 */ /* 0x000fe40000800000 */
[----:B------:R-:W-:-:S03]  /*0740*/  ISETP.GE.AND P1, PT, R6, UR5, PT ;  /* 0x0000000506007c0c */ /* 0x000fc6000bf26270 */
[----:B------:R0:W-:Y:S10]  /*0750*/  STG.E desc[UR6][R4.64+0xc], R7 ;  /* 0x00000c0704007986 */ /* 0x0001f4000c101906 */
[----:B------:R-:W-:Y:S05]  /*0760*/  @!P1 BRA `(.L_x_13) ;  /* 0xfffffffc009c9947 */ /* 0x000fea000383ffff */
.L_x_12:
[----:B0-----:R-:W-:-:S04]  /*0770*/  IADD3 R4, PT, PT, -R6, UR4, RZ ;  /* 0x0000000406047c10 */ /* 0x001fc8000fffe1ff */
[----:B------:R-:W-:-:S13]  /*0780*/  ISETP.GT.AND P1, PT, R4, 0x1, PT ;  /* 0x000000010400780c */ /* 0x000fda0003f24270 */
[----:B------:R-:W2:Y:S01]  /*0790*/  @P1 LDG.E R4, desc[UR6][R2.64] ;  /* 0x0000000602041981 */ /* 0x000ea2000c1e1900 */
[----:B------:R-:W-:Y:S01]  /*07a0*/  @P1 IMAD.MOV.U32 R5, RZ, RZ, R11 ;  /* 0x000000ffff051224 */ /* 0x000fe200078e000b */
[----:B--2---:R-:W-:Y:S01]  /*07b0*/  @P1 FSETP.GT.AND P2, PT, R4, RZ, PT ;  /* 0x000000ff0400120b */ /* 0x004fe20003f44000 */
[----:B------:R-:W-:-:S03]  /*07c0*/  @P1 IMAD.MOV.U32 R4, RZ, RZ, R10 ;  /* 0x000000ffff041224 */ /* 0x000fc600078e000a */
[----:B------:R-:W-:-:S05]  /*07d0*/  @P1 FSEL R7, R0, -R0, P2 ;  /* 0x8000000000071208 */ /* 0x000fca0001000000 */
[----:B------:R0:W-:Y:S04]  /*07e0*/  @P1 STG.E desc[UR6][R4.64], R7 ;  /* 0x0000000704001986 */ /* 0x0001e8000c101906 */
[----:B------:R1:W2:Y:S01]  /*07f0*/  @P1 LDG.E R8, desc[UR6][R2.64+0x4] ;  /* 0x0000040602081981 */ /* 0x0002a2000c1e1900 */
[----:B------:R-:W-:Y:S01]  /*0800*/  @P1 VIADD R6, R6, 0x2 ;  /* 0x0000000206061836 */ /* 0x000fe20000000000 */
[----:B------:R-:W-:-:S04]  /*0810*/  @P1 PLOP3.LUT P0, PT, PT, PT, PT, 0x8, 0x80 ;  /* 0x000000000080181c */ /* 0x000fc80003f0e170 */
[----:B------:R-:W-:Y:S02]  /*0820*/  ISETP.LT.OR P0, PT, R6, UR4, P0 ;  /* 0x0000000406007c0c */ /* 0x000fe40008701670 */
[----:B-1----:R-:W-:-:S05]  /*0830*/  @P1 IADD3 R2, P3, PT, R2, 0x8, RZ ;  /* 0x0000000802021810 */ /* 0x002fca0007f7e0ff */
[----:B------:R-:W-:Y:S01]  /*0840*/  @P1 IMAD.X R3, RZ, RZ, R3, P3 ;  /* 0x000000ffff031224 */ /* 0x000fe200018e0603 */
[----:B--2---:R-:W-:-:S04]  /*0850*/  @P1 FSETP.GT.AND P2, PT, R8, RZ, PT ;  /* 0x000000ff0800120b */ /* 0x004fc80003f44000 */
[----:B------:R-:W-:-:S05]  /*0860*/  @P1 FSEL R9, R0, -R0, P2 ;  /* 0x8000000000091208 */ /* 0x000fca0001000000 */
[----:B------:R0:W-:Y:S01]  /*0870*/  @P1 STG.E desc[UR6][R4.64+0x4], R9 ;  /* 0x0000040904001986 */ /* 0x0001e2000c101906 */
[----:B------:R-:W-:Y:S05]  /*0880*/  @!P0 EXIT ;  /* 0x000000000000894d */ /* 0x000fea0003800000 */
[----:B------:R1:W2:Y:S01]  /*0890*/  LDG.E R2, desc[UR6][R2.64] ;  /* 0x0000000602027981 */ /* 0x0002a2000c1e1900 */
[----:B------:R-:W-:-:S05]  /*08a0*/  @P1 IADD3 R10, P2, PT, R10, 0x8, RZ ;  /* 0x000000080a0a1810 */ /* 0x000fca0007f5e0ff */
[----:B------:R-:W-:-:S04]  /*08b0*/  @P1 IMAD.X R11, RZ, RZ, R11, P2 ;  /* 0x000000ffff0b1224 */ /* 0x000fc800010e060b */
[----:B-1----:R-:W-:Y:S01]  /*08c0*/  IMAD.MOV.U32 R3, RZ, RZ, R11 ;  /* 0x000000ffff037224 */ /* 0x002fe200078e000b */
[----:B--2---:R-:W-:Y:S01]  /*08d0*/  FSETP.GT.AND P0, PT, R2, RZ, PT ;  /* 0x000000ff0200720b */ /* 0x004fe20003f04000 */
[----:B------:R-:W-:-:S03]  /*08e0*/  IMAD.MOV.U32 R2, RZ, RZ, R10 ;  /* 0x000000ffff027224 */ /* 0x000fc600078e000a */
[----:B0-----:R-:W-:-:S05]  /*08f0*/  FSEL R5, R0, -R0, P0 ;  /* 0x8000000000057208 */ /* 0x001fca0000000000 */
[----:B------:R-:W-:Y:S01]  /*0900*/  STG.E desc[UR6][R2.64], R5 ;  /* 0x0000000502007986 */ /* 0x000fe2000c101906 */
[----:B------:R-:W-:Y:S05]  /*0910*/  EXIT ;  /* 0x000000000000794d */ /* 0x000fea0003800000 */
        .weak           $__internal_0_$__cuda_sm3x_div_rn_noftz_f32_slowpath
        .type           $__internal_0_$__cuda_sm3x_div_rn_noftz_f32_slowpath,@function
        .size           $__internal_0_$__cuda_sm3x_div_rn_noftz_f32_slowpath,(.L_x_48 - $__internal_0_$__cuda_sm3x_div_rn_noftz_f32_slowpath)
$__internal_0_$__cuda_sm3x_div_rn_noftz_f32_slowpath:
[----:B------:R-:W-:Y:S01]  /*0920*/  SHF.R.U32.HI R7, RZ, 0x17, R6 ;  /* 0x00000017ff077819 */ /* 0x000fe20000011606 */
[----:B------:R-:W-:Y:S01]  /*0930*/  BSSY.RECONVERGENT B1, `(.L_x_14) ;  /* 0x0000063000017945 */ /* 0x000fe20003800200 */
[----:B------:R-:W-:Y:S02]  /*0940*/  SHF.R.U32.HI R0, RZ, 0x17, R3 ;  /* 0x00000017ff007819 */ /* 0x000fe40000011603 */
[----:B------:R-:W-:Y:S02]  /*0950*/  LOP3.LUT R7, R7, 0xff, RZ, 0xc0, !PT ;  /* 0x000000ff07077812 */ /* 0x000fe400078ec0ff */
[----:B------:R-:W-:-:S03]  /*0960*/  LOP3.LUT R12, R0, 0xff, RZ, 0xc0, !PT ;  /* 0x000000ff000c7812 */ /* 0x000fc600078ec0ff */
[----:B------:R-:W-:Y:S02]  /*0970*/  VIADD R9, R7, 0xffffffff ;  /* 0xffffffff07097836 */ /* 0x000fe40000000000 */
[----:B------:R-:W-:-:S03]  /*0980*/  VIADD R10, R12, 0xffffffff ;  /* 0xffffffff0c0a7836 */ /* 0x000fc60000000000 */
[----:B------:R-:W-:-:S04]  /*0990*/  ISETP.GT.U32.AND P0, PT, R9, 0xfd, PT ;  /* 0x000000fd0900780c */ /* 0x000fc80003f04070 */
[----:B------:R-:W-:-:S13]  /*09a0*/  ISETP.GT.U32.OR P0, PT, R10, 0xfd, P0 ;  /* 0x000000fd0a00780c */ /* 0x000fda0000704470 */
[----:B------:R-:W-:Y:S01]  /*09b0*/  @!P0 IMAD.MOV.U32 R8, RZ, RZ, RZ ;  /* 0x000000ffff088224 */ /* 0x000fe200078e00ff */
[----:B------:R-:W-:Y:S06]  /*09c0*/  @!P0 BRA `(.L_x_15) ;  /* 0x0000000000608947 */ /* 0x000fec0003800000 */
[----:B------:R-:W-:Y:S01]  /*09d0*/  FSETP.GTU.FTZ.AND P0, PT, |R3|, +INF , PT ;  /* 0x7f8000000300780b */ /* 0x000fe20003f1c200 */
[----:B------:R-:W-:Y:S01]  /*09e0*/  IMAD.MOV.U32 R0, RZ, RZ, R6 ;  /* 0x000000ffff007224 */ /* 0x000fe200078e0006 */
[----:B------:R-:W-:-:S04]  /*09f0*/  FSETP.GTU.FTZ.AND P2, PT, |R6|, +INF , PT ;  /* 0x7f8000000600780b */ /* 0x000fc80003f5c200 */
[----:B------:R-:W-:-:S13]  /*0a00*/  PLOP3.LUT P0, PT, P0, P2, PT, 0xf8, 0x8f ;  /* 0x00000000008f781c */ /* 0x000fda0000705f70 */
[----:B------:R-:W-:Y:S05]  /*0a10*/  @P0 BRA `(.L_x_16) ;  /* 0x00000004004c0947 */ /* 0x000fea0003800000 */
[----:B------:R-:W-:-:S13]  /*0a20*/  LOP3.LUT P0, RZ, R6, 0x7fffffff, R3, 0xc8, !PT ;  /* 0x7fffffff06ff7812 */ /* 0x000fda000780c803 */
[----:B------:R-:W-:Y:S05]  /*0a30*/  @!P0 BRA `(.L_x_17) ;  /* 0x00000004003c8947 */ /* 0x000fea0003800000 */
[C---:B------:R-:W-:Y:S02]  /*0a40*/  FSETP.NEU.FTZ.AND P3, PT, |R3|.reuse, +INF , PT ;  /* 0x7f8000000300780b */ /* 0x040fe40003f7d200 */
[----:B------:R-:W-:Y:S02]  /*0a50*/  FSETP.NEU.FTZ.AND P2, PT, |R0|, +INF , PT ;  /* 0x7f8000000000780b */ /* 0x000fe40003f5d200 */
[----:B------:R-:W-:-:S11]  /*0a60*/  FSETP.NEU.FTZ.AND P0, PT, |R3|, +INF , PT ;  /* 0x7f8000000300780b */ /* 0x000fd60003f1d200 */
[----:B------:R-:W-:Y:S05]  /*0a70*/  @!P2 BRA !P3, `(.L_x_17) ;  /* 0x00000004002ca947 */ /* 0x000fea0005800000 */
[----:B------:R-:W-:-:S04]  /*0a80*/  LOP3.LUT P3, RZ, R3, 0x7fffffff, RZ, 0xc0, !PT ;  /* 0x7fffffff03ff7812 */ /* 0x000fc8000786c0ff */
[----:B------:R-:W-:-:S13]  /*0a90*/  PLOP3.LUT P2, PT, P2, P3, PT, 0x2f, 0xf2 ;  /* 0x0000000000f2781c */ /* 0x000fda0001746577 */
[----:B------:R-:W-:Y:S05]  /*0aa0*/  @P2 BRA `(.L_x_18) ;  /* 0x0000000400182947 */ /* 0x000fea0003800000 */
[----:B------:R-:W-:-:S04]  /*0ab0*/  LOP3.LUT P2, RZ, R6, 0x7fffffff, RZ, 0xc0, !PT ;  /* 0x7fffffff06ff7812 */ /* 0x000fc8000784c0ff */
[----:B------:R-:W-:-:S13]  /*0ac0*/  PLOP3.LUT P0, PT, P0, P2, PT, 0x2f, 0xf2 ;  /* 0x0000000000f2781c */ /* 0x000fda0000704577 */
[----:B------:R-:W-:Y:S05]  /*0ad0*/  @P0 BRA `(.L_x_19) ;  /* 0x0000000400000947 */ /* 0x000fea0003800000 */
[----:B------:R-:W-:Y:S02]  /*0ae0*/  ISETP.GE.AND P0, PT, R10, RZ, PT ;  /* 0x000000ff0a00720c */ /* 0x000fe40003f06270 */
[----:B------:R-:W-:-:S11]  /*0af0*/  ISETP.GE.AND P2, PT, R9, RZ, PT ;  /* 0x000000ff0900720c */ /* 0x000fd60003f46270 */
[----:B------:R-:W-:Y:S02]  /*0b00*/  @P0 IMAD.MOV.U32 R8, RZ, RZ, RZ ;  /* 0x000000ffff080224 */ /* 0x000fe400078e00ff */
[----:B------:R-:W-:Y:S01]  /*0b10*/  @!P0 FFMA R3, R3, 1.84467440737095516160e+19, RZ ;  /* 0x5f80000003038823 */ /* 0x000fe200000000ff */
[----:B------:R-:W-:Y:S02]  /*0b20*/  @!P0 IMAD.MOV.U32 R8, RZ, RZ, -0x40 ;  /* 0xffffffc0ff088424 */ /* 0x000fe400078e00ff */
[----:B------:R-:W-:Y:S02]  /*0b30*/  @!P2 FFMA R6, R0, 1.84467440737095516160e+19, RZ ;  /* 0x5f8000000006a823 */ /* 0x000fe400000000ff */
[----:B------:R-:W-:-:S07]  /*0b40*/  @!P2 VIADD R8, R8, 0x40 ;  /* 0x000000400808a836 */ /* 0x000fce0000000000 */
.L_x_15:
[----:B------:R-:W-:Y:S01]  /*0b50*/  LEA R9, R7, 0xc0800000, 0x17 ;  /* 0xc080000007097811 */ /* 0x000fe200078eb8ff */
[----:B------:R-:W-:Y:S04]  /*0b60*/  BSSY.RECONVERGENT B2, `(.L_x_20) ;  /* 0x0000036000027945 */ /* 0x000fe80003800200 */
[----:B------:R-:W-:Y:S02]  /*0b70*/  IMAD.IADD R9, R6, 0x1, -R9 ;  /* 0x0000000106097824 */ /* 0x000fe400078e0a09 */
[----:B------:R-:W-:Y:S02]  /*0b80*/  VIADD R6, R12, 0xffffff81 ;  /* 0xffffff810c067836 */ /* 0x000fe40000000000 */
[----:B------:R-:W0:Y:S01]  /*0b90*/  MUFU.RCP R10, R9 ;  /* 0x00000009000a7308 */ /* 0x000e220000001000 */
[----:B------:R-:W-:Y:S01]  /*0ba0*/  FADD.FTZ R11, -R9, -RZ ;  /* 0x800000ff090b7221 */ /* 0x000fe20000010100 */
[C---:B------:R-:W-:Y:S01]  /*0bb0*/  IMAD R0, R6.reuse, -0x800000, R3 ;  /* 0xff80000006007824 */ /* 0x040fe200078e0203 */
[----:B------:R-:W-:-:S05]  /*0bc0*/  IADD3 R7, PT, PT, R6, 0x7f, -R7 ;  /* 0x0000007f06077810 */ /* 0x000fca0007ffe807 */
[----:B------:R-:W-:Y:S02]  /*0bd0*/  IMAD.IADD R7, R7, 0x1, R8 ;  /* 0x0000000107077824 */ /* 0x000fe400078e0208 */
[----:B0-----:R-:W-:-:S04]  /*0be0*/  FFMA R13, R10, R11, 1 ;  /* 0x3f8000000a0d7423 */ /* 0x001fc8000000000b */
[----:B------:R-:W-:-:S04]  /*0bf0*/  FFMA R12, R10, R13, R10 ;  /* 0x0000000d0a0c7223 */ /* 0x000fc8000000000a */
[----:B------:R-:W-:-:S04]  /*0c00*/  FFMA R3, R0, R12, RZ ;  /* 0x0000000c00037223 */ /* 0x000fc800000000ff */
[----:B------:R-:W-:-:S04]  /*0c10*/  FFMA R10, R11, R3, R0 ;  /* 0x000000030b0a7223 */ /* 0x000fc80000000000 */
[----:B------:R-:W-:-:S04]  /*0c20*/  FFMA R13, R12, R10, R3 ;  /* 0x0000000a0c0d7223 */ /* 0x000fc80000000003 */
[----:B------:R-:W-:-:S04]  /*0c30*/  FFMA R10, R11, R13, R0 ;  /* 0x0000000d0b0a7223 */ /* 0x000fc80000000000 */
[----:B------:R-:W-:-:S05]  /*0c40*/  FFMA R0, R12, R10, R13 ;  /* 0x0000000a0c007223 */ /* 0x000fca000000000d */
[----:B------:R-:W-:-:S04]  /*0c50*/  SHF.R.U32.HI R3, RZ, 0x17, R0 ;  /* 0x00000017ff037819 */ /* 0x000fc80000011600 */
[----:B------:R-:W-:-:S05]  /*0c60*/  LOP3.LUT R3, R3, 0xff, RZ, 0xc0, !PT ;  /* 0x000000ff03037812 */ /* 0x000fca00078ec0ff */
[----:B------:R-:W-:-:S04]  /*0c70*/  IMAD.IADD R9, R3, 0x1, R7 ;  /* 0x0000000103097824 */ /* 0x000fc800078e0207 */
[----:B------:R-:W-:-:S05]  /*0c80*/  VIADD R3, R9, 0xffffffff ;  /* 0xffffffff09037836 */ /* 0x000fca0000000000 */
[----:B------:R-:W-:-:S13]  /*0c90*/  ISETP.GE.U32.AND P0, PT, R3, 0xfe, PT ;  /* 0x000000fe0300780c */ /* 0x000fda0003f06070 */
[----:B------:R-:W-:Y:S05]  /*0ca0*/  @!P0 BRA `(.L_x_21) ;  /* 0x0000000000808947 */ /* 0x000fea0003800000 */
[----:B------:R-:W-:-:S13]  /*0cb0*/  ISETP.GT.AND P0, PT, R9, 0xfe, PT ;  /* 0x000000fe0900780c */ /* 0x000fda0003f04270 */
[----:B------:R-:W-:Y:S05]  /*0cc0*/  @P0 BRA `(.L_x_22) ;  /* 0x00000000006c0947 */ /* 0x000fea0003800000 */
[----:B------:R-:W-:-:S13]  /*0cd0*/  ISETP.GE.AND P0, PT, R9, 0x1, PT ;  /* 0x000000010900780c */ /* 0x000fda0003f06270 */
[----:B------:R-:W-:Y:S05]  /*0ce0*/  @P0 BRA `(.L_x_23) ;  /* 0x0000000000740947 */ /* 0x000fea0003800000 */
[----:B------:R-:W-:Y:S02]  /*0cf0*/  ISETP.GE.AND P0, PT, R9, -0x18, PT ;  /* 0xffffffe80900780c */ /* 0x000fe40003f06270 */
[----:B------:R-:W-:-:S11]  /*0d00*/  LOP3.LUT R0, R0, 0x80000000, RZ, 0xc0, !PT ;  /* 0x8000000000007812 */ /* 0x000fd600078ec0ff */
[----:B------:R-:W-:Y:S05]  /*0d10*/  @!P0 BRA `(.L_x_23) ;  /* 0x0000000000688947 */ /* 0x000fea0003800000 */
[CCC-:B------:R-:W-:Y:S01]  /*0d20*/  FFMA.RZ R3, R12.reuse, R10.reuse, R13.reuse ;  /* 0x0000000a0c037223 */ /* 0x1c0fe2000000c00d */
[C---:B------:R-:W-:Y:S02]  /*0d30*/  VIADD R8, R9.reuse, 0x20 ;  /* 0x0000002009087836 */ /* 0x040fe40000000000 */
[CCC-:B------:R-:W-:Y:S01]  /*0d40*/  FFMA.RM R6, R12.reuse, R10.reuse, R13.reuse ;  /* 0x0000000a0c067223 */ /* 0x1c0fe2000000400d */
[----:B------:R-:W-:Y:S02]  /*0d50*/  ISETP.NE.AND P3, PT, R9, RZ, PT ;  /* 0x000000ff0900720c */ /* 0x000fe40003f65270 */
[----:B------:R-:W-:Y:S01]  /*0d60*/  LOP3.LUT R7, R3, 0x7fffff, RZ, 0xc0, !PT ;  /* 0x007fffff03077812 */ /* 0x000fe200078ec0ff */
[----:B------:R-:W-:Y:S01]  /*0d70*/  FFMA.RP R3, R12, R10, R13 ;  /* 0x0000000a0c037223 */ /* 0x000fe2000000800d */
[----:B------:R-:W-:Y:S01]  /*0d80*/  ISETP.NE.AND P2, PT, R9, RZ, PT ;  /* 0x000000ff0900720c */ /* 0x000fe20003f45270 */
[----:B------:R-:W-:Y:S01]  /*0d90*/  IMAD.MOV R9, RZ, RZ, -R9 ;  /* 0x000000ffff097224 */ /* 0x000fe200078e0a09 */
[----:B------:R-:W-:-:S02]  /*0da0*/  LOP3.LUT R7, R7, 0x800000, RZ, 0xfc, !PT ;  /* 0x0080000007077812 */ /* 0x000fc400078efcff */
[----:B------:R-:W-:Y:S02]  /*0db0*/  FSETP.NEU.FTZ.AND P0, PT, R3, R6, PT ;  /* 0x000000060300720b */ /* 0x000fe40003f1d000 */
[----:B------:R-:W-:Y:S02]  /*0dc0*/  SHF.L.U32 R8, R7, R8, RZ ;  /* 0x0000000807087219 */ /* 0x000fe400000006ff */
[----:B------:R-:W-:Y:S02]  /*0dd0*/  SEL R6, R9, RZ, P3 ;  /* 0x000000ff09067207 */ /* 0x000fe40001800000 */
[----:B------:R-:W-:Y:S02]  /*0de0*/  ISETP.NE.AND P2, PT, R8, RZ, P2 ;  /* 0x000000ff0800720c */ /* 0x000fe40001745270 */
[----:B------:R-:W-:Y:S02]  /*0df0*/  SHF.R.U32.HI R6, RZ, R6, R7 ;  /* 0x00000006ff067219 */ /* 0x000fe40000011607 */
[----:B------:R-:W-:-:S02]  /*0e00*/  PLOP3.LUT P0, PT, P0, P2, PT, 0xf8, 0x8f ;  /* 0x00000000008f781c */ /* 0x000fc40000705f70 */
[----:B------:R-:W-:Y:S02]  /*0e10*/  SHF.R.U32.HI R8, RZ, 0x1, R6 ;  /* 0x00000001ff087819 */ /* 0x000fe40000011606 */
[----:B------:R-:W-:-:S04]  /*0e20*/  SEL R3, RZ, 0x1, !P0 ;  /* 0x00000001ff037807 */ /* 0x000fc80004000000 */
[----:B------:R-:W-:-:S04]  /*0e30*/  LOP3.LUT R3, R3, 0x1, R8, 0xf8, !PT ;  /* 0x0000000103037812 */ /* 0x000fc800078ef808 */
[----:B------:R-:W-:-:S05]  /*0e40*/  LOP3.LUT R3, R3, R6, RZ, 0xc0, !PT ;  /* 0x0000000603037212 */ /* 0x000fca00078ec0ff */
[----:B------:R-:W-:-:S05]  /*0e50*/  IMAD.IADD R3, R8, 0x1, R3 ;  /* 0x0000000108037824 */ /* 0x000fca00078e0203 */
[----:B------:R-:W-:Y:S01]  /*0e60*/  LOP3.LUT R0, R3, R0, RZ, 0xfc, !PT ;  /* 0x0000000003007212 */ /* 0x000fe200078efcff */
[----:B------:R-:W-:Y:S06]  /*0e70*/  BRA `(.L_x_23) ;  /* 0x0000000000107947 */ /* 0x000fec0003800000 */
.L_x_22:
[----:B------:R-:W-:-:S04]  /*0e80*/  LOP3.LUT R0, R0, 0x80000000, RZ, 0xc0, !PT ;  /* 0x8000000000007812 */ /* 0x000fc800078ec0ff */
[----:B------:R-:W-:Y:S01]  /*0e90*/  LOP3.LUT R0, R0, 0x7f800000, RZ, 0xfc, !PT ;  /* 0x7f80000000007812 */ /* 0x000fe200078efcff */
[----:B------:R-:W-:Y:S06]  /*0ea0*/  BRA `(.L_x_23) ;  /* 0x0000000000047947 */ /* 0x000fec0003800000 */
.L_x_21:
[----:B------:R-:W-:-:S07]  /*0eb0*/  IMAD R0, R7, 0x800000, R0 ;  /* 0x0080000007007824 */ /* 0x000fce00078e0200 */
.L_x_23:
[----:B------:R-:W-:Y:S05]  /*0ec0*/  BSYNC.RECONVERGENT B2 ;  /* 0x0000000000027941 */ /* 0x000fea0003800200 */
.L_x_20:
[----:B------:R-:W-:Y:S05]  /*0ed0*/  BRA `(.L_x_24) ;  /* 0x0000000000207947 */ /* 0x000fea0003800000 */
.L_x_19:
[----:B------:R-:W-:-:S04]  /*0ee0*/  LOP3.LUT R0, R6, 0x80000000, R3, 0x48, !PT ;  /* 0x8000000006007812 */ /* 0x000fc800078e4803 */
[----:B------:R-:W-:Y:S01]  /*0ef0*/  LOP3.LUT R0, R0, 0x7f800000, RZ, 0xfc, !PT ;  /* 0x7f80000000007812 */ /* 0x000fe200078efcff */
[----:B------:R-:W-:Y:S06]  /*0f00*/  BRA `(.L_x_24) ;  /* 0x0000000000147947 */ /* 0x000fec0003800000 */
.L_x_18:
[----:B------:R-:W-:Y:S01]  /*0f10*/  LOP3.LUT R0, R6, 0x80000000, R3, 0x48, !PT ;  /* 0x8000000006007812 */ /* 0x000fe200078e4803 */
[----:B------:R-:W-:Y:S06]  /*0f20*/  BRA `(.L_x_24) ;  /* 0x00000000000c7947 */ /* 0x000fec0003800000 */
.L_x_17:
[----:B------:R-:W0:Y:S01]  /*0f30*/  MUFU.RSQ R0, -QNAN ;  /* 0xffc0000000007908 */ /* 0x000e220000001400 */
[----:B------:R-:W-:Y:S05]  /*0f40*/  BRA `(.L_x_24) ;  /* 0x0000000000047947 */ /* 0x000fea0003800000 */
.L_x_16:
[----:B------:R-:W-:-:S07]  /*0f50*/  FADD.FTZ R0, R3, R0 ;  /* 0x0000000003007221 */ /* 0x000fce0000010000 */
.L_x_24:
[----:B------:R-:W-:Y:S05]  /*0f60*/  BSYNC.RECONVERGENT B1 ;  /* 0x0000000000017941 */ /* 0x000fea0003800200 */
.L_x_14:
[----:B------:R-:W-:Y:S02]  /*0f70*/  IMAD.MOV.U32 R6, RZ, RZ, R4 ;  /* 0x000000ffff067224 */ /* 0x000fe400078e0004 */
[----:B------:R-:W-:-:S04]  /*0f80*/  IMAD.MOV.U32 R7, RZ, RZ, 0x0 ;  /* 0x00000000ff077424 */ /* 0x000fc800078e00ff */
[----:B0-----:R-:W-:Y:S05]  /*0f90*/  RET.REL.NODEC R6 `(_Z23binarize_weights_kernelPfiiS_) ;  /* 0xfffffff006187950 */ /* 0x001fea0003c3ffff */
.L_x_25:
        /* <DEDUP_REMOVED lines=14> */
.L_x_48:


//--------------------- .text._Z21binarize_input_kernelPfiiS_ --------------------------
	.section	.text._Z21binarize_input_kernelPfiiS_,"ax",@progbits
	.align	128
        .global         _Z21binarize_input_kernelPfiiS_
        .type           _Z21binarize_input_kernelPfiiS_,@function
        .size           _Z21binarize_input_kernelPfiiS_,(.L_x_49 - _Z21binarize_input_kernelPfiiS_)
        .other          _Z21binarize_input_kernelPfiiS_,@"STO_CUDA_ENTRY STV_DEFAULT"
_Z21binarize_input_kernelPfiiS_:
.text._Z21binarize_input_kernelPfiiS_:
        /* <DEDUP_REMOVED lines=16> */
[----:B------:R-:W-:Y:S01]  /*0100*/  IMAD.MOV.U32 R7, RZ, RZ, RZ ;  /* 0x000000ffff077224 */ /* 0x000fe200078e00ff */
[----:B------:R-:W-:-:S03]  /*0110*/  PLOP3.LUT P0, PT, PT, PT, PT, 0x80, 0x8 ;  /* 0x000000000008781c */ /* 0x000fc60003f0f070 */
[----:B------:R-:W-:-:S05]  /*0120*/  IMAD.IADD R3, R0, 0x1, -R7 ;  /* 0x0000000100037824 */ /* 0x000fca00078e0a07 */
[----:B------:R-:W-:Y:S01]  /*0130*/  ISETP.GT.AND P2, PT, R3, 0x3, PT ;  /* 0x000000030300780c */ /* 0x000fe20003f44270 */
[----:B------:R-:W-:-:S12]  /*0140*/  HFMA2 R3, -RZ, RZ, 0, 0 ;  /* 0x00000000ff037431 */ /* 0x000fd800000001ff */
[----:B------:R-:W-:Y:S05]  /*0150*/  @!P2 BRA `(.L_x_27) ;  /* 0x000000000068a947 */ /* 0x000fea0003800000 */
[----:B------:R-:W0:Y:S01]  /*0160*/  LDC.64 R4, c[0x0][0x380] ;  /* 0x0000e000ff047b82 */ /* 0x000e220000000a00 */
[----:B------:R-:W-:Y:S01]  /*0170*/  PLOP3.LUT P0, PT, PT, PT, PT, 0x8, 0x80 ;  /* 0x000000000080781c */ /* 0x000fe20003f0e170 */
[----:B------:R-:W-:-:S12]  /*0180*/  VIADD R6, R0, 0xfffffffd ;  /* 0xfffffffd00067836 */ /* 0x000fd80000000000 */
.L_x_28:
[C---:B------:R-:W-:Y:S01]  /*0190*/  VIADD R11, R7.reuse, 0x1 ;  /* 0x00000001070b7836 */ /* 0x040fe20000000000 */
[C---:B------:R-:W-:Y:S01]  /*01a0*/  IADD3 R15, PT, PT, R7.reuse, 0x3, RZ ;  /* 0x00000003070f7810 */ /* 0x040fe20007ffe0ff */
[C-C-:B------:R-:W-:Y:S02]  /*01b0*/  IMAD R9, R7.reuse, UR8, R2.reuse ;  /* 0x0000000807097c24 */ /* 0x140fe4000f8e0202 */
[----:B------:R-:W-:Y:S02]  /*01c0*/  VIADD R13, R7, 0x2 ;  /* 0x00000002070d7836 */ /* 0x000fe40000000000 */
[----:B------:R-:W-:Y:S02]  /*01d0*/  IMAD R11, R11, UR8, R2 ;  /* 0x000000080b0b7c24 */ /* 0x000fe4000f8e0202 */
[----:B0-----:R-:W-:-:S04]  /*01e0*/  IMAD.WIDE R8, R9, 0x4, R4 ;  /* 0x0000000409087825 */ /* 0x001fc800078e0204 */
[----:B------:R-:W-:Y:S02]  /*01f0*/  IMAD R13, R13, UR8, R2 ;  /* 0x000000080d0d7c24 */ /* 0x000fe4000f8e0202 */
[----:B------:R-:W-:Y:S01]  /*0200*/  IMAD.WIDE R10, R11, 0x4, R4 ;  /* 0x000000040b0a7825 */ /* 0x000fe200078e0204 */
[----:B------:R-:W2:Y:S03]  /*0210*/  LDG.E R8, desc[UR6][R8.64] ;  /* 0x0000000608087981 */ /* 0x000ea6000c1e1900 */
[----:B------:R-:W-:Y:S02]  /*0220*/  IMAD R15, R15, UR8, R2 ;  /* 0x000000080f0f7c24 */ /* 0x000fe4000f8e0202 */
[--C-:B------:R-:W-:Y:S01]  /*0230*/  IMAD.WIDE R12, R13, 0x4, R4.reuse ;  /* 0x000000040d0c7825 */ /* 0x100fe200078e0204 */
[----:B------:R-:W3:Y:S03]  /*0240*/  LDG.E R10, desc[UR6][R10.64] ;  /* 0x000000060a0a7981 */ /* 0x000ee6000c1e1900 */
[----:B------:R-:W-:-:S02]  /*0250*/  IMAD.WIDE R14, R15, 0x4, R4 ;  /* 0x000000040f0e7825 */ /* 0x000fc400078e0204 */
[----:B------:R-:W4:Y:S04]  /*0260*/  LDG.E R12, desc[UR6][R12.64] ;  /* 0x000000060c0c7981 */ /* 0x000f28000c1e1900 */
[----:B------:R-:W5:Y:S01]  /*0270*/  LDG.E R14, desc[UR6][R14.64] ;  /* 0x000000060e0e7981 */ /* 0x000f62000c1e1900 */
[----:B------:R-:W-:-:S05]  /*0280*/  VIADD R7, R7, 0x4 ;  /* 0x0000000407077836 */ /* 0x000fca0000000000 */
[----:B------:R-:W-:Y:S01]  /*0290*/  ISETP.GE.AND P2, PT, R7, R6, PT ;  /* 0x000000060700720c */ /* 0x000fe20003f46270 */
[----:B--2---:R-:W-:-:S04]  /*02a0*/  FADD R3, |R8|, R3 ;  /* 0x0000000308037221 */ /* 0x004fc80000000200 */
[----:B---3--:R-:W-:-:S04]  /*02b0*/  FADD R3, R3, |R10| ;  /* 0x4000000a03037221 */ /* 0x008fc80000000000 */
[----:B----4-:R-:W-:-:S04]  /*02c0*/  FADD R3, R3, |R12| ;  /* 0x4000000c03037221 */ /* 0x010fc80000000000 */
[----:B-----5:R-:W-:Y:S01]  /*02d0*/  FADD R3, R3, |R14| ;  /* 0x4000000e03037221 */ /* 0x020fe20000000000 */
[----:B------:R-:W-:Y:S06]  /*02e0*/  @!P2 BRA `(.L_x_28) ;  /* 0xfffffffc00a8a947 */ /* 0x000fec000383ffff */
[----:B------:R-:W-:-:S07]  /*02f0*/  IMAD.MOV.U32 R11, RZ, RZ, R3 ;  /* 0x000000ffff0b7224 */ /* 0x000fce00078e0003 */
.L_x_27:
[----:B------:R-:W-:-:S05]  /*0300*/  IMAD.IADD R4, R0, 0x1, -R7 ;  /* 0x0000000100047824 */ /* 0x000fca00078e0a07 */
[----:B------:R-:W-:-:S13]  /*0310*/  ISETP.GT.AND P2, PT, R4, 0x1, PT ;  /* 0x000000010400780c */ /* 0x000fda0003f44270 */
[----:B------:R-:W-:Y:S05]  /*0320*/  @!P2 BRA `(.L_x_29) ;  /* 0x000000000034a947 */ /* 0x000fea0003800000 */
[----:B------:R-:W0:Y:S01]  /*0330*/  LDC.64 R8, c[0x0][0x380] ;  /* 0x0000e000ff087b82 */ /* 0x000e220000000a00 */
[C---:B------:R-:W-:Y:S01]  /*0340*/  IADD3 R11, PT, PT, R7.reuse, 0x1, RZ ;  /* 0x00000001070b7810 */ /* 0x040fe20007ffe0ff */
[----:B------:R-:W-:-:S04]  /*0350*/  IMAD R5, R7, UR8, R2 ;  /* 0x0000000807057c24 */ /* 0x000fc8000f8e0202 */
[----:B------:R-:W-:Y:S02]  /*0360*/  IMAD R11, R11, UR8, R2 ;  /* 0x000000080b0b7c24 */ /* 0x000fe4000f8e0202 */
[----:B0-----:R-:W-:-:S04]  /*0370*/  IMAD.WIDE R4, R5, 0x4, R8 ;  /* 0x0000000405047825 */ /* 0x001fc800078e0208 */
[----:B------:R-:W-:Y:S02]  /*0380*/  IMAD.WIDE R8, R11, 0x4, R8 ;  /* 0x000000040b087825 */ /* 0x000fe400078e0208 */
[----:B------:R-:W2:Y:S04]  /*0390*/  LDG.E R4, desc[UR6][R4.64] ;  /* 0x0000000604047981 */ /* 0x000ea8000c1e1900 */
[----:B------:R-:W3:Y:S01]  /*03a0*/  LDG.E R8, desc[UR6][R8.64] ;  /* 0x0000000608087981 */ /* 0x000ee2000c1e1900 */
[----:B------:R-:W-:Y:S01]  /*03b0*/  PLOP3.LUT P0, PT, PT, PT, PT, 0x8, 0x80 ;  /* 0x000000000080781c */ /* 0x000fe20003f0e170 */
[----:B------:R-:W-:Y:S02]  /*03c0*/  VIADD R7, R7, 0x2 ;  /* 0x0000000207077836 */ /* 0x000fe40000000000 */
[----:B--2---:R-:W-:-:S04]  /*03d0*/  FADD R3, R3, |R4| ;  /* 0x4000000403037221 */ /* 0x004fc80000000000 */
[----:B---3--:R-:W-:-:S04]  /*03e0*/  FADD R3, R3, |R8| ;  /* 0x4000000803037221 */ /* 0x008fc80000000000 */
[----:B------:R-:W-:-:S07]  /*03f0*/  IMAD.MOV.U32 R11, RZ, RZ, R3 ;  /* 0x000000ffff0b7224 */ /* 0x000fce00078e0003 */
.L_x_29:
[----:B------:R-:W-:-:S13]  /*0400*/  ISETP.LT.OR P0, PT, R7, R0, P0 ;  /* 0x000000000700720c */ /* 0x000fda0000701670 */
[----:B------:R-:W-:Y:S05]  /*0410*/  @!P0 BRA `(.L_x_26) ;  /* 0x0000000000148947 */ /* 0x000fea0003800000 */
[----:B------:R-:W0:Y:S01]  /*0420*/  LDC.64 R4, c[0x0][0x380] ;  /* 0x0000e000ff047b82 */ /* 0x000e220000000a00 */
[----:B------:R-:W-:-:S04]  /*0430*/  IMAD R7, R7, UR8, R2 ;  /* 0x0000000807077c24 */ /* 0x000fc8000f8e0202 */
[----:B0-----:R-:W-:-:S06]  /*0440*/  IMAD.WIDE R4, R7, 0x4, R4 ;  /* 0x0000000407047825 */ /* 0x001fcc00078e0204 */
[----:B------:R-:W2:Y:S02]  /*0450*/  LDG.E R4, desc[UR6][R4.64] ;  /* 0x0000000604047981 */ /* 0x000ea4000c1e1900 */
[----:B--2---:R-:W-:-:S07]  /*0460*/  FADD R11, |R4|, R3 ;  /* 0x00000003040b7221 */ /* 0x004fce0000000200 */
.L_x_26:
        /* <DEDUP_REMOVED lines=10> */
[----:B------:R-:W-:Y:S02]  /*0510*/  MOV R3, R11 ;  /* 0x0000000b00037202 */ /* 0x000fe40000000f00 */
[----:B------:R-:W-:-:S07]  /*0520*/  MOV R4, 0x540 ;  /* 0x0000054000047802 */ /* 0x000fce0000000f00 */
[----:B------:R-:W-:Y:S05]  /*0530*/  CALL.REL.NOINC `($__internal_1_$__cuda_sm3x_div_rn_noftz_f32_slowpath) ;  /* 0x0000000400487944 */ /* 0x000fea0003c00000 */
.L_x_31:
[----:B------:R-:W-:Y:S05]  /*0540*/  BSYNC.RECONVERGENT B0 ;  /* 0x0000000000007941 */ /* 0x000fea0003800200 */
.L_x_30:
[----:B------:R-:W-:Y:S05]  /*0550*/  @!P1 EXIT ;  /* 0x000000000000994d */ /* 0x000fea0003800000 */
[----:B------:R-:W0:Y:S01]  /*0560*/  LDC R16, c[0x0][0x388] ;  /* 0x0000e200ff107b82 */ /* 0x000e220000000800 */
[----:B------:R-:W-:Y:S01]  /*0570*/  UMOV UR4, URZ ;  /* 0x000000ff00047c82 */ /* 0x000fe20008000000 */
[----:B------:R-:W-:Y:S02]  /*0580*/  PLOP3.LUT P0, PT, PT, PT, PT, 0x80, 0x8 ;  /* 0x000000000008781c */ /* 0x000fe40003f0f070 */
[----:B0-----:R-:W-:-:S13]  /*0590*/  ISETP.GT.AND P1, PT, R16, 0x3, PT ;  /* 0x000000031000780c */ /* 0x001fda0003f24270 */
[----:B------:R-:W-:Y:S05]  /*05a0*/  @!P1 BRA `(.L_x_32) ;  /* 0x00000000009c9947 */ /* 0x000fea0003800000 */
[----:B------:R-:W0:Y:S01]  /*05b0*/  LDC R3, c[0x0][0x38c] ;  /* 0x0000e300ff037b82 */ /* 0x000e220000000800 */
[----:B------:R-:W-:Y:S01]  /*05c0*/  PLOP3.LUT P0, PT, PT, PT, PT, 0x8, 0x80 ;  /* 0x000000000080781c */ /* 0x000fe20003f0e170 */
[----:B------:R-:W-:-:S06]  /*05d0*/  VIADD R18, R16, 0xfffffffd ;  /* 0xfffffffd10127836 */ /* 0x000fcc0000000000 */
[----:B------:R-:W1:Y:S08]  /*05e0*/  LDC.64 R4, c[0x0][0x380] ;  /* 0x0000e000ff047b82 */ /* 0x000e700000000a00 */
[----:B------:R-:W2:Y:S02]  /*05f0*/  LDC.64 R6, c[0x0][0x390] ;  /* 0x0000e400ff067b82 */ /* 0x000ea40000000a00 */
.L_x_33:
[----:B0--3--:R-:W-:-:S04]  /*0600*/  IMAD R11, R3, UR4, R2 ;  /* 0x00000004030b7c24 */ /* 0x009fc8000f8e0202 */
[----:B-1----:R-:W-:-:S06]  /*0610*/  IMAD.WIDE R8, R11, 0x4, R4 ;  /* 0x000000040b087825 */ /* 0x002fcc00078e0204 */
[----:B------:R-:W3:Y:S01]  /*0620*/  LDG.E R8, desc[UR6][R8.64] ;  /* 0x0000000608087981 */ /* 0x000ee2000c1e1900 */
[----:B------:R-:W-:Y:S01]  /*0630*/  UIADD3 UR5, UPT, UPT, UR4, 0x1, URZ ;  /* 0x0000000104057890 */ /* 0x000fe2000fffe0ff */
[----:B--2---:R-:W-:-:S05]  /*0640*/  IMAD.WIDE R10, R11, 0x4, R6 ;  /* 0x000000040b0a7825 */ /* 0x004fca00078e0206 */
[----:B------:R-:W-:-:S04]  /*0650*/  IMAD R15, R3, UR5, R2 ;  /* 0x00000005030f7c24 */ /* 0x000fc8000f8e0202 */
[----:B------:R-:W-:Y:S01]  /*0660*/  IMAD.WIDE R12, R15, 0x4, R4 ;  /* 0x000000040f0c7825 */ /* 0x000fe200078e0204 */
[----:B---3--:R-:W-:-:S04]  /*0670*/  FSETP.GT.AND P1, PT, R8, RZ, PT ;  /* 0x000000ff0800720b */ /* 0x008fc80003f24000 */
[----:B------:R-:W-:-:S05]  /*0680*/  FSEL R17, R0, -R0, P1 ;  /* 0x8000000000117208 */ /* 0x000fca0000800000 */
[----:B------:R0:W-:Y:S04]  /*0690*/  STG.E desc[UR6][R10.64], R17 ;  /* 0x000000110a007986 */ /* 0x0001e8000c101906 */
[----:B------:R-:W2:Y:S01]  /*06a0*/  LDG.E R12, desc[UR6][R12.64] ;  /* 0x000000060c0c7981 */ /* 0x000ea2000c1e1900 */
[----:B------:R-:W-:Y:S01]  /*06b0*/  UIADD3 UR5, UPT, UPT, UR4, 0x2, URZ ;  /* 0x0000000204057890 */ /* 0x000fe2000fffe0ff */
[----:B------:R-:W-:-:S05]  /*06c0*/  IMAD.WIDE R8, R15, 0x4, R6 ;  /* 0x000000040f087825 */ /* 0x000fca00078e0206 */
[----:B------:R-:W-:-:S04]  /*06d0*/  IMAD R21, R3, UR5, R2 ;  /* 0x0000000503157c24 */ /* 0x000fc8000f8e0202 */
[----:B------:R-:W-:Y:S01]  /*06e0*/  IMAD.WIDE R14, R21, 0x4, R4 ;  /* 0x00000004150e7825 */ /* 0x000fe200078e0204 */
[----:B--2---:R-:W-:-:S04]  /*06f0*/  FSETP.GT.AND P1, PT, R12, RZ, PT ;  /* 0x000000ff0c00720b */ /* 0x004fc80003f24000 */
[----:B------:R-:W-:-:S05]  /*0700*/  FSEL R19, R0, -R0, P1 ;  /* 0x8000000000137208 */ /* 0x000fca0000800000 */
[----:B------:R1:W-:Y:S04]  /*0710*/  STG.E desc[UR6][R8.64], R19 ;  /* 0x0000001308007986 */ /* 0x0003e8000c101906 */
[----:B------:R-:W2:Y:S01]  /*0720*/  LDG.E R14, desc[UR6][R14.64] ;  /* 0x000000060e0e7981 */ /* 0x000ea2000c1e1900 */
[----:B------:R-:W-:Y:S01]  /*0730*/  UIADD3 UR5, UPT, UPT, UR4, 0x3, URZ ;  /* 0x0000000304057890 */ /* 0x000fe2000fffe0ff */
[----:B0-----:R-:W-:-:S05]  /*0740*/  IMAD.WIDE R10, R21, 0x4, R6 ;  /* 0x00000004150a7825 */ /* 0x001fca00078e0206 */
[----:B------:R-:W-:-:S04]  /*0750*/  IMAD R23, R3, UR5, R2 ;  /* 0x0000000503177c24 */ /* 0x000fc8000f8e0202 */
[----:B------:R-:W-:Y:S01]  /*0760*/  IMAD.WIDE R12, R23, 0x4, R4 ;  /* 0x00000004170c7825 */ /* 0x000fe200078e0204 */
[----:B--2---:R-:W-:-:S04]  /*0770*/  FSETP.GT.AND P1, PT, R14, RZ, PT ;  /* 0x000000ff0e00720b */ /* 0x004fc80003f24000 */
[----:B------:R-:W-:-:S05]  /*0780*/  FSEL R17, R0, -R0, P1 ;  /* 0x8000000000117208 */ /* 0x000fca0000800000 */
[----:B------:R3:W-:Y:S04]  /*0790*/  STG.E desc[UR6][R10.64], R17 ;  /* 0x000000110a007986 */ /* 0x0007e8000c101906 */
[----:B------:R-:W2:Y:S01]  /*07a0*/  LDG.E R12, desc[UR6][R12.64] ;  /* 0x000000060c0c7981 */ /* 0x000ea2000c1e1900 */
[----:B-1----:R-:W-:Y:S01]  /*07b0*/  IMAD.WIDE R8, R23, 0x4, R6 ;  /* 0x0000000417087825 */ /* 0x002fe200078e0206 */
[----:B------:R-:W-:Y:S01]  /*07c0*/  UIADD3 UR4, UPT, UPT, UR4, 0x4, URZ ;  /* 0x0000000404047890 */ /* 0x000fe2000fffe0ff */
[----:B--2---:R-:W-:-:S04]  /*07d0*/  FSETP.GT.AND P1, PT, R12, RZ, PT ;  /* 0x000000ff0c00720b */ /* 0x004fc80003f24000 */
[----:B------:R-:W-:Y:S02]  /*07e0*/  FSEL R15, R0, -R0, P1 ;  /* 0x80000000000f7208 */ /* 0x000fe40000800000 */
[----:B------:R-:W-:-:S03]  /*07f0*/  ISETP.LE.AND P1, PT, R18, UR4, PT ;  /* 0x0000000412007c0c */ /* 0x000fc6000bf23270 */
[----:B------:R3:W-:Y:S10]  /*0800*/  STG.E desc[UR6][R8.64], R15 ;  /* 0x0000000f08007986 */ /* 0x0007f4000c101906 */
[----:B------:R-:W-:Y:S05]  /*0810*/  @!P1 BRA `(.L_x_33) ;  /* 0xfffffffc00789947 */ /* 0x000fea000383ffff */
.L_x_32:
[----:B------:R-:W-:-:S05]  /*0820*/  VIADD R3, R16, -UR4 ;  /* 0x8000000410037c36 */ /* 0x000fca0008000000 */
[----:B------:R-:W-:-:S13]  /*0830*/  ISETP.GT.AND P1, PT, R3, 0x1, PT ;  /* 0x000000010300780c */ /* 0x000fda0003f24270 */
[----:B------:R-:W-:Y:S05]  /*0840*/  @!P1 BRA `(.L_x_34) ;  /* 0x0000000000509947 */ /* 0x000fea0003800000 */
[----:B------:R-:W0:Y:S08]  /*0850*/  LDC R13, c[0x0][0x38c] ;  /* 0x0000e300ff0d7b82 */ /* 0x000e300000000800 */
[----:B---3--:R-:W1:Y:S08]  /*0860*/  LDC.64 R8, c[0x0][0x380] ;  /* 0x0000e000ff087b82 */ /* 0x008e700000000a00 */
[----:B------:R-:W2:Y:S01]  /*0870*/  LDC.64 R10, c[0x0][0x390] ;  /* 0x0000e400ff0a7b82 */ /* 0x000ea20000000a00 */
[----:B0-----:R-:W-:-:S04]  /*0880*/  IMAD R7, R13, UR4, R2 ;  /* 0x000000040d077c24 */ /* 0x001fc8000f8e0202 */
        /* <DEDUP_REMOVED lines=10> */
[----:B------:R-:W-:Y:S01]  /*0930*/  IMAD.WIDE R4, R13, 0x4, R10 ;  /* 0x000000040d047825 */ /* 0x000fe200078e020a */
[----:B------:R-:W-:Y:S01]  /*0940*/  UIADD3 UR4, UPT, UPT, UR4, 0x2, URZ ;  /* 0x0000000204047890 */ /* 0x000fe2000fffe0ff */
[----:B--2---:R-:W-:-:S04]  /*0950*/  FSETP.GT.AND P0, PT, R8, RZ, PT ;  /* 0x000000ff0800720b */ /* 0x004fc80003f04000 */
[----:B------:R-:W-:Y:S02]  /*0960*/  FSEL R11, R0, -R0, P0 ;  /* 0x80000000000b7208 */ /* 0x000fe40000000000 */
[----:B------:R-:W-:-:S03]  /*0970*/  PLOP3.LUT P0, PT, PT, PT, PT, 0x8, 0x80 ;  /* 0x000000000080781c */ /* 0x000fc60003f0e170 */
[----:B------:R0:W-:Y:S10]  /*0980*/  STG.E desc[UR6][R4.64], R11 ;  /* 0x0000000b04007986 */ /* 0x0001f4000c101906 */
.L_x_34:
[----:B------:R-:W-:-:S13]  /*0990*/  ISETP.GT.OR P0, PT, R16, UR4, P0 ;  /* 0x0000000410007c0c */ /* 0x000fda0008704670 */
[----:B------:R-:W-:Y:S05]  /*09a0*/  @!P0 EXIT ;  /* 0x000000000000894d */ /* 0x000fea0003800000 */
[----:B0-----:R-:W0:Y:S08]  /*09b0*/  LDC R7, c[0x0][0x38c] ;  /* 0x0000e300ff077b82 */ /* 0x001e300000000800 */
[----:B------:R-:W1:Y:S01]  /*09c0*/  LDC.64 R4, c[0x0][0x380] ;  /* 0x0000e000ff047b82 */ /* 0x000e620000000a00 */
[----:B0-----:R-:W-:-:S04]  /*09d0*/  IMAD R7, R7, UR4, R2 ;  /* 0x0000000407077c24 */ /* 0x001fc8000f8e0202 */
[----:B-1----:R-:W-:-:S03]  /*09e0*/  IMAD.WIDE R2, R7, 0x4, R4 ;  /* 0x0000000407027825 */ /* 0x002fc600078e0204 */
[----:B------:R-:W0:Y:S03]  /*09f0*/  LDC.64 R4, c[0x0][0x390] ;  /* 0x0000e400ff047b82 */ /* 0x000e260000000a00 */
[----:B------:R-:W2:Y:S01]  /*0a00*/  LDG.E R2, desc[UR6][R2.64] ;  /* 0x0000000602027981 */ /* 0x000ea2000c1e1900 */
[----:B0-----:R-:W-:Y:S01]  /*0a10*/  IMAD.WIDE R4, R7, 0x4, R4 ;  /* 0x0000000407047825 */ /* 0x001fe200078e0204 */
[----:B--2---:R-:W-:-:S04]  /*0a20*/  FSETP.GT.AND P0, PT, R2, RZ, PT ;  /* 0x000000ff0200720b */ /* 0x004fc80003f04000 */
[----:B------:R-:W-:-:S05]  /*0a30*/  FSEL R7, R0, -R0, P0 ;  /* 0x8000000000077208 */ /* 0x000fca0000000000 */
[----:B------:R-:W-:Y:S01]  /*0a40*/  STG.E desc[UR6][R4.64], R7 ;  /* 0x0000000704007986 */ /* 0x000fe2000c101906 */
[----:B------:R-:W-:Y:S05]  /*0a50*/  EXIT ;  /* 0x000000000000794d */ /* 0x000fea0003800000 */
        .weak           $__internal_1_$__cuda_sm3x_div_rn_noftz_f32_slowpath
        .type           $__internal_1_$__cuda_sm3x_div_rn_noftz_f32_slowpath,@function
        .size           $__internal_1_$__cuda_sm3x_div_rn_noftz_f32_slowpath,(.L_x_49 - $__internal_1_$__cuda_sm3x_div_rn_noftz_f32_slowpath)
$__internal_1_$__cuda_sm3x_div_rn_noftz_f32_slowpath:
[----:B------:R-:W-:Y:S01]  /*0a60*/  SHF.R.U32.HI R5, RZ, 0x17, R6 ;  /* 0x00000017ff057819 */ /* 0x000fe20000011606 */
[----:B------:R-:W-:Y:S01]  /*0a70*/  BSSY.RECONVERGENT B1, `(.L_x_35) ;  /* 0x0000063000017945 */ /* 0x000fe20003800200 */
[----:B------:R-:W-:Y:S02]  /*0a80*/  SHF.R.U32.HI R0, RZ, 0x17, R3 ;  /* 0x00000017ff007819 */ /* 0x000fe40000011603 */
[----:B------:R-:W-:Y:S02]  /*0a90*/  LOP3.LUT R5, R5, 0xff, RZ, 0xc0, !PT ;  /* 0x000000ff05057812 */ /* 0x000fe400078ec0ff */
[----:B------:R-:W-:Y:S02]  /*0aa0*/  LOP3.LUT R10, R0, 0xff, RZ, 0xc0, !PT ;  /* 0x000000ff000a7812 */ /* 0x000fe400078ec0ff */
[----:B------:R-:W-:-:S03]  /*0ab0*/  IADD3 R8, PT, PT, R5, -0x1, RZ ;  /* 0xffffffff05087810 */ /* 0x000fc60007ffe0ff */
[----:B------:R-:W-:Y:S01]  /*0ac0*/  VIADD R9, R10, 0xffffffff ;  /* 0xffffffff0a097836 */ /* 0x000fe20000000000 */
[----:B------:R-:W-:-:S04]  /*0ad0*/  ISETP.GT.U32.AND P0, PT, R8, 0xfd, PT ;  /* 0x000000fd0800780c */ /* 0x000fc80003f04070 */
[----:B------:R-:W-:-:S13]  /*0ae0*/  ISETP.GT.U32.OR P0, PT, R9, 0xfd, P0 ;  /* 0x000000fd0900780c */ /* 0x000fda0000704470 */
[----:B------:R-:W-:Y:S01]  /*0af0*/  @!P0 IMAD.MOV.U32 R7, RZ, RZ, RZ ;  /* 0x000000ffff078224 */ /* 0x000fe200078e00ff */
[----:B------:R-:W-:Y:S06]  /*0b00*/  @!P0 BRA `(.L_x_36) ;  /* 0x0000000000608947 */ /* 0x000fec0003800000 */
[----:B------:R-:W-:Y:S02]  /*0b10*/  FSETP.GTU.FTZ.AND P0, PT, |R3|, +INF , PT ;  /* 0x7f8000000300780b */ /* 0x000fe40003f1c200 */
[----:B------:R-:W-:Y:S02]  /*0b20*/  FSETP.GTU.FTZ.AND P2, PT, |R6|, +INF , PT ;  /* 0x7f8000000600780b */ /* 0x000fe40003f5c200 */
[----:B------:R-:W-:Y:S02]  /*0b30*/  MOV R0, R6 ;  /* 0x0000000600007202 */ /* 0x000fe40000000f00 */
        /* <DEDUP_REMOVED lines=19> */
[----:B------:R-:W-:-:S03]  /*0c70*/  @!P2 FFMA R6, R0, 1.84467440737095516160e+19, RZ ;  /* 0x5f8000000006a823 */ /* 0x000fc600000000ff */
[----:B------:R-:W-:-:S07]  /*0c80*/  @!P2 IADD3 R7, PT, PT, R7, 0x40, RZ ;  /* 0x000000400707a810 */ /* 0x000fce0007ffe0ff */
.L_x_36:
[----:B------:R-:W-:Y:S01]  /*0c90*/  LEA R9, R5, 0xc0800000, 0x17 ;  /* 0xc080000005097811 */ /* 0x000fe200078eb8ff */
[----:B------:R-:W-:Y:S04]  /*0ca0*/  BSSY.RECONVERGENT B2, `(.L_x_41) ;  /* 0x0000036000027945 */ /* 0x000fe80003800200 */
[----:B------:R-:W-:Y:S02]  /*0cb0*/  IMAD.IADD R9, R6, 0x1, -R9 ;  /* 0x0000000106097824 */ /* 0x000fe400078e0a09 */
[----:B------:R-:W-:Y:S02]  /*0cc0*/  VIADD R6, R10, 0xffffff81 ;  /* 0xffffff810a067836 */ /* 0x000fe40000000000 */
[----:B------:R-:W0:Y:S01]  /*0cd0*/  MUFU.RCP R8, R9 ;  /* 0x0000000900087308 */ /* 0x000e220000001000 */
[----:B------:R-:W-:Y:S01]  /*0ce0*/  FADD.FTZ R11, -R9, -RZ ;  /* 0x800000ff090b7221 */ /* 0x000fe20000010100 */
[C---:B------:R-:W-:Y:S01]  /*0cf0*/  IMAD R0, R6.reuse, -0x800000, R3 ;  /* 0xff80000006007824 */ /* 0x040fe200078e0203 */
[----:B------:R-:W-:-:S04]  /*0d00*/  IADD3 R6, PT, PT, R6, 0x7f, -R5 ;  /* 0x0000007f06067810 */ /* 0x000fc80007ffe805 */
[----:B------:R-:W-:Y:S01]  /*0d10*/  IADD3 R6, PT, PT, R6, R7, RZ ;  /* 0x0000000706067210 */ /* 0x000fe20007ffe0ff */
        /* <DEDUP_REMOVED lines=21> */
[CCC-:B------:R-:W-:Y:S01]  /*0e70*/  FFMA.RM R6, R10.reuse, R8.reuse, R13.reuse ;  /* 0x000000080a067223 */ /* 0x1c0fe2000000400d */
[C---:B------:R-:W-:Y:S02]  /*0e80*/  ISETP.NE.AND P3, PT, R7.reuse, RZ, PT ;  /* 0x000000ff0700720c */ /* 0x040fe40003f65270 */
[----:B------:R-:W-:Y:S02]  /*0e90*/  ISETP.NE.AND P2, PT, R7, RZ, PT ;  /* 0x000000ff0700720c */ /* 0x000fe40003f45270 */
[----:B------:R-:W-:Y:S01]  /*0ea0*/  LOP3.LUT R5, R3, 0x7fffff, RZ, 0xc0, !PT ;  /* 0x007fffff03057812 */ /* 0x000fe200078ec0ff */
[----:B------:R-:W-:Y:S01]  /*0eb0*/  FFMA.RP R3, R10, R8, R13 ;  /* 0x000000080a037223 */ /* 0x000fe2000000800d */
[----:B------:R-:W-:Y:S01]  /*0ec0*/  IADD3 R8, PT, PT, R7, 0x20, RZ ;  /* 0x0000002007087810 */ /* 0x000fe20007ffe0ff */
        /* <DEDUP_REMOVED lines=15> */
.L_x_43:
[----:B------:R-:W-:-:S04]  /*0fc0*/  LOP3.LUT R0, R0, 0x80000000, RZ, 0xc0, !PT ;  /* 0x8000000000007812 */ /* 0x000fc800078ec0ff */
[----:B------:R-:W-:Y:S01]  /*0fd0*/  LOP3.LUT R0, R0, 0x7f800000, RZ, 0xfc, !PT ;  /* 0x7f80000000007812 */ /* 0x000fe200078efcff */
[----:B------:R-:W-:Y:S06]  /*0fe0*/  BRA `(.L_x_44) ;  /* 0x0000000000047947 */ /* 0x000fec0003800000 */
.L_x_42:
[----:B------:R-:W-:-:S07]  /*0ff0*/  LEA R0, R6, R0, 0x17 ;  /* 0x0000000006007211 */ /* 0x000fce00078eb8ff */
.L_x_44:
[----:B------:R-:W-:Y:S05]  /*1000*/  BSYNC.RECONVERGENT B2 ;  /* 0x0000000000027941 */ /* 0x000fea0003800200 */
.L_x_41:
[----:B------:R-:W-:Y:S05]  /*1010*/  BRA `(.L_x_45) ;  /* 0x0000000000207947 */ /* 0x000fea0003800000 */
.L_x_40:
[----:B------:R-:W-:-:S04]  /*1020*/  LOP3.LUT R0, R6, 0x80000000, R3, 0x48, !PT ;  /* 0x8000000006007812 */ /* 0x000fc800078e4803 */
[----:B------:R-:W-:Y:S01]  /*1030*/  LOP3.LUT R0, R0, 0x7f800000, RZ, 0xfc, !PT ;  /* 0x7f80000000007812 */ /* 0x000fe200078efcff */
[----:B------:R-:W-:Y:S06]  /*1040*/  BRA `(.L_x_45) ;  /* 0x0000000000147947 */ /* 0x000fec0003800000 */
.L_x_39:
[----:B------:R-:W-:Y:S01]  /*1050*/  LOP3.LUT R0, R6, 0x80000000, R3, 0x48, !PT ;  /* 0x8000000006007812 */ /* 0x000fe200078e4803 */
[----:B------:R-:W-:Y:S06]  /*1060*/  BRA `(.L_x_45) ;  /* 0x00000000000c7947 */ /* 0x000fec0003800000 */
.L_x_38:
[----:B------:R-:W0:Y:S01]  /*1070*/  MUFU.RSQ R0, -QNAN ;  /* 0xffc0000000007908 */ /* 0x000e220000001400 */
[----:B------:R-:W-:Y:S05]  /*1080*/  BRA `(.L_x_45) ;  /* 0x0000000000047947 */ /* 0x000fea0003800000 */
.L_x_37:
[----:B------:R-:W-:-:S07]  /*1090*/  FADD.FTZ R0, R3, R0 ;  /* 0x0000000003007221 */ /* 0x000fce0000010000 */
.L_x_45:
[----:B------:R-:W-:Y:S05]  /*10a0*/  BSYNC.RECONVERGENT B1 ;  /* 0x0000000000017941 */ /* 0x000fea0003800200 */
.L_x_35:
[----:B------:R-:W-:-:S04]  /*10b0*/  IMAD.MOV.U32 R5, RZ, RZ, 0x0 ;  /* 0x00000000ff057424 */ /* 0x000fc800078e00ff */
[----:B0-----:R-:W-:Y:S05]  /*10c0*/  RET.REL.NODEC R4 `(_Z21binarize_input_kernelPfiiS_) ;  /* 0xffffffec04cc7950 */ /* 0x001fea0003c3ffff */
.L_x_46:
        /* <DEDUP_REMOVED lines=11> */
.L_x_49:


//--------------------- .text._Z15binarize_kernelPfiS_ --------------------------
	.section	.text._Z15binarize_kernelPfiS_,"ax",@progbits
	.align	128
        .global         _Z15binarize_kernelPfiS_
        .type           _Z15binarize_kernelPfiS_,@function
        .size           _Z15binarize_kernelPfiS_,(.L_x_53 - _Z15binarize_kernelPfiS_)
        .other          _Z15binarize_kernelPfiS_,@"STO_CUDA_ENTRY STV_DEFAULT"
_Z15binarize_kernelPfiS_:
.text._Z15binarize_kernelPfiS_:
[----:B------:R-:W-:Y:S01]  /*0000*/  LDC R1, c[0x0][0x37c] ;  /* 0x0000df00ff017b82 */ /* 0x000fe20000000800 */
[----:B------:R-:W0:Y:S07]  /*0010*/  S2R R0, SR_TID.X ;  /* 0x0000000000007919 */ /* 0x000e2e0000002100 */
[----:B------:R-:W-:Y:S01]  /*0020*/  S2UR UR4, SR_CTAID.X ;  /* 0x00000000000479c3 */ /* 0x000fe20000002500 */
[----:B------:R-:W1:Y:S01]  /*0030*/  LDCU UR5, c[0x0][0x370] ;  /* 0x00006e00ff0577ac */ /* 0x000e620008000800 */
[----:B------:R-:W2:Y:S06]  /*0040*/  LDCU UR7, c[0x0][0x388] ;  /* 0x00007100ff0777ac */ /* 0x000eac0008000800 */
[----:B------:R-:W1:Y:S08]  /*0050*/  S2UR UR6, SR_CTAID.Y ;  /* 0x00000000000679c3 */ /* 0x000e700000002600 */
[----:B------:R-:W0:Y:S01]  /*0060*/  LDC R7, c[0x0][0x360] ;  /* 0x0000d800ff077b82 */ /* 0x000e220000000800 */
[----:B-1----:R-:W-:-:S06]  /*0070*/  UIMAD UR4, UR5, UR6, UR4 ;  /* 0x00000006050472a4 */ /* 0x002fcc000f8e0204 */
[----:B0-----:R-:W-:-:S05]  /*0080*/  IMAD R7, R7, UR4, R0 ;  /* 0x0000000407077c24 */ /* 0x001fca000f8e0200 */
[----:B--2---:R-:W-:-:S13]  /*0090*/  ISETP.GE.AND P0, PT, R7, UR7, PT ;  /* 0x0000000707007c0c */ /* 0x004fda000bf06270 */
[----:B------:R-:W-:Y:S05]  /*00a0*/  @P0 EXIT ;  /* 0x000000000000094d */ /* 0x000fea0003800000 */
[----:B------:R-:W0:Y:S01]  /*00b0*/  LDC.64 R2, c[0x0][0x380] ;  /* 0x0000e000ff027b82 */ /* 0x000e220000000a00 */
[----:B------:R-:W1:Y:S07]  /*00c0*/  LDCU.64 UR4, c[0x0][0x358] ;  /* 0x00006b00ff0477ac */ /* 0x000e6e0008000a00 */
[----:B------:R-:W2:Y:S01]  /*00d0*/  LDC.64 R4, c[0x0][0x390] ;  /* 0x0000e400ff047b82 */ /* 0x000ea20000000a00 */
[----:B0-----:R-:W-:-:S06]  /*00e0*/  IMAD.WIDE R2, R7, 0x4, R2 ;  /* 0x0000000407027825 */ /* 0x001fcc00078e0202 */
[----:B-1----:R-:W3:Y:S01]  /*00f0*/  LDG.E R2, desc[UR4][R2.64] ;  /* 0x0000000402027981 */ /* 0x002ee2000c1e1900 */
[----:B------:R-:W-:Y:S02]  /*0100*/  HFMA2 R0, -RZ, RZ, 1.875, 0 ;  /* 0x3f800000ff007431 */ /* 0x000fe400000001ff */
[----:B--2---:R-:W-:Y:S01]  /*0110*/  IMAD.WIDE R4, R7, 0x4, R4 ;  /* 0x0000000407047825 */ /* 0x004fe200078e0204 */
[----:B---3--:R-:W-:-:S04]  /*0120*/  FSETP.GE.AND P0, PT, R2, RZ, PT ;  /* 0x000000ff0200720b */ /* 0x008fc80003f06000 */
[----:B------:R-:W-:-:S05]  /*0130*/  FSEL R7, -R0, 1, !P0 ;  /* 0x3f80000000077808 */ /* 0x000fca0004000100 */
[----:B------:R-:W-:Y:S01]  /*0140*/  STG.E desc[UR4][R4.64], R7 ;  /* 0x0000000704007986 */ /* 0x000fe2000c101904 */
[----:B------:R-:W-:Y:S05]  /*0150*/  EXIT ;  /* 0x000000000000794d */ /* 0x000fea0003800000 */
.L_x_47:
        /* <DEDUP_REMOVED lines=10> */
.L_x_53:


//--------------------- .nv.shared.reserved.0     --------------------------
	.section	.nv.shared.reserved.0,"aw",@nobits
	.weak		__nv_reservedSMEM_offset_0_alias
	.size		__nv_reservedSMEM_offset_0_alias, 0, 64
	.other		__nv_reservedSMEM_offset_0_alias,@"STO_CUDA_RESERVED_SHARED STV_DEFAULT"
__nv_reservedSMEM_offset_0_alias:
	.zero		0
	.zero		64


//--------------------- .nv.constant0._Z13smooth_kernelPfiiiiifS_ --------------------------
	.section	.nv.constant0._Z13smooth_kernelPfiiiiifS_,"a",@progbits
	.sectionflags	@""
	.align	4
.nv.constant0._Z13smooth_kernelPfiiiiifS_:
	.zero		936


//--------------------- .nv.constant0._Z23binarize_weights_kernelPfiiS_ --------------------------
	.section	.nv.constant0._Z23binarize_weights_kernelPfiiS_,"a",@progbits
	.sectionflags	@""
	.align	4
.nv.constant0._Z23binarize_weights_kernelPfiiS_:
	.zero		920


//--------------------- .nv.constant0._Z21binarize_input_kernelPfiiS_ --------------------------
	.section	.nv.constant0._Z21binarize_input_kernelPfiiS_,"a",@progbits
	.sectionflags	@""
	.align	4
.nv.constant0._Z21binarize_input_kernelPfiiS_:
	.zero		920


//--------------------- .nv.constant0._Z15binarize_kernelPfiS_ --------------------------
	.section	.nv.constant0._Z15binarize_kernelPfiS_,"a",@progbits
	.sectionflags	@""
	.align	4
.nv.constant0._Z15binarize_kernelPfiS_:
	.zero		920


//--------------------- SYMBOLS --------------------------

	.type		.nv.reservedSmem.offset0,@object
	.size		.nv.reservedSmem.offset0,0x4
